def matmul_kernel(
    a_ptr,
    b_ptr,
    c_ptr,
    M,
    N,
    K,
    stride_am,
    stride_ak,
    stride_bk,
    stride_bn,
    stride_cm,
    stride_cn,
    BLOCK_M: tl.constexpr,
    BLOCK_N: tl.constexpr,
    BLOCK_K: tl.constexpr,
    GROUP_M: tl.constexpr,
):
    pid = tl.program_id(axis=0)
    num_pid_m = tl.cdiv(M, BLOCK_M)
    num_pid_n = tl.cdiv(N, BLOCK_N)
    num_pid_in_group = GROUP_M * num_pid_n
    group_id = pid // num_pid_in_group
    first_pid_m = group_id * GROUP_M
    group_size_m = min(num_pid_m - first_pid_m, GROUP_M)
    pid_m = first_pid_m + ((pid % num_pid_in_group) % group_size_m)
    pid_n = (pid % num_pid_in_group) // group_size_m

    offs_am = (pid_m * BLOCK_M + tl.arange(0, BLOCK_M)) % M
    offs_bn = (pid_n * BLOCK_N + tl.arange(0, BLOCK_N)) % N
    offs_k = tl.arange(0, BLOCK_K)
    a_ptrs = a_ptr + offs_am[:, None] * stride_am + offs_k[None, :] * stride_ak
    b_ptrs = b_ptr + offs_k[:, None] * stride_bk + offs_bn[None, :] * stride_bn

    acc = tl.zeros((BLOCK_M, BLOCK_N), dtype=tl.float32)
    for kk in range(0, tl.cdiv(K, BLOCK_K)):
        a = tl.load(a_ptrs, mask=offs_k[None, :] < K - kk * BLOCK_K, other=0.0)
        b = tl.load(b_ptrs, mask=offs_k[:, None] < K - kk * BLOCK_K, other=0.0)
        acc = tl.dot(a, b, acc)
        a_ptrs += BLOCK_K * stride_ak
        b_ptrs += BLOCK_K * stride_bk

    c = acc.to(c_ptr.dtype.element_ty)
    offs_cm = pid_m * BLOCK_M + tl.arange(0, BLOCK_M)
    offs_cn = pid_n * BLOCK_N + tl.arange(0, BLOCK_N)
    c_ptrs = c_ptr + offs_cm[:, None] * stride_cm + offs_cn[None, :] * stride_cn
    mask = (offs_cm[:, None] < M) & (offs_cn[None, :] < N)
    tl.store(c_ptrs, c, mask=mask)

# config = {"BLOCK_K": 64, "BLOCK_M": 128, "BLOCK_N": 128, "GROUP_M": 8, "arch": "sm_100", "dtype": "fp16", "num_ctas": 4, "num_stages": 2, "num_warps": 8}
# arch = sm_100


// ===== COMPILED SASS (sm_100a) =====

	.target	sm_100a

	.elftype	@"ET_EXEC"


//--------------------- .note.nv.tkinfo           --------------------------
	.section	.note.nv.tkinfo,"",@"SHT_NOTE"
	.sectionflags	@"SHF_NOTE_NV_TKINFO"
	.tkinfo
        /*0018*/ 	.word	0x00000081
        /*0030*/ 	.string	""
        /*0030*/ 	.string	"ptxas-blackwell"
        /*0030*/ 	.string	"Cuda compilation tools, release 12.9, V12.9.86"
        /*0030*/ 	.string	"Build cuda_12.9.r12.9/compiler.36037853_0"
        /*0030*/ 	.string	"-v  -suppress-debug-info  -lineinfo  -arch sm_100a "



//--------------------- .note.nv.cuver            --------------------------
	.section	.note.nv.cuver,"",@"SHT_NOTE"
	.sectionflags	@"SHF_NOTE_NV_CUVER"
        /*0018*/ 	.short	0x0001
        /*001a*/ 	.short	0x0064
        /*001c*/ 	.short	0x0001
        /*001e*/ 	.short	0x0000
        /*0020*/ 	.short	0x0001
        /*0022*/ 	.short	0x0000


//--------------------- .nv.info                  --------------------------
	.section	.nv.info,"",@"SHT_CUDA_INFO"
	.align	4


	//----- nvinfo : EIATTR_REGCOUNT
	.align		4
        /*0000*/ 	.byte	0x04, 0x2f
        /*0002*/ 	.short	(.L_4 - .L_3)
	.align		4
.L_3:
        /*0004*/ 	.word	index@(matmul_kernel)
        /*0008*/ 	.word	0x0000007f


	//----- nvinfo : EIATTR_FRAME_SIZE
	.align		4
.L_4:
        /*000c*/ 	.byte	0x04, 0x11
        /*000e*/ 	.short	(.L_6 - .L_5)
	.align		4
.L_5:
        /*0010*/ 	.word	index@($__internal_2_$__cuda_sm10x_tcgen05_guardrail_trap_unallocated_columns_being_dealloced)
        /*0014*/ 	.word	0x00000000


	//----- nvinfo : EIATTR_FRAME_SIZE
	.align		4
.L_6:
        /*0018*/ 	.byte	0x04, 0x11
        /*001a*/ 	.short	(.L_8 - .L_7)
	.align		4
.L_7:
        /*001c*/ 	.word	index@($__internal_1_$__cuda_sm10x_tcgen05_guardrail_trap_phase_invalid_during_alloc)
        /*0020*/ 	.word	0x00000000


	//----- nvinfo : EIATTR_FRAME_SIZE
	.align		4
.L_8:
        /*0024*/ 	.byte	0x04, 0x11
        /*0026*/ 	.short	(.L_10 - .L_9)
	.align		4
.L_9:
        /*0028*/ 	.word	index@($__internal_0_$__cuda_sm10x_tcgen05_guardrail_trap_col_being_dealloced_not_returned_by_alloc)
        /*002c*/ 	.word	0x00000000


	//----- nvinfo : EIATTR_FRAME_SIZE
	.align		4
.L_10:
        /*0030*/ 	.byte	0x04, 0x11
        /*0032*/ 	.short	(.L_12 - .L_11)
	.align		4
.L_11:
        /*0034*/ 	.word	index@(matmul_kernel)
        /*0038*/ 	.word	0x00000000


	//----- nvinfo : EIATTR_MIN_STACK_SIZE
	.align		4
.L_12:
        /*003c*/ 	.byte	0x04, 0x12
        /*003e*/ 	.short	(.L_14 - .L_13)
	.align		4
.L_13:
        /*0040*/ 	.word	index@(matmul_kernel)
        /*0044*/ 	.word	0x00000000
.L_14:


//--------------------- .nv.info.matmul_kernel    --------------------------
	.section	.nv.info.matmul_kernel,"",@"SHT_CUDA_INFO"
	.sectionflags	@""
	.align	4


	//----- nvinfo : EIATTR_CUDA_API_VERSION
	.align		4
        /*0000*/ 	.byte	0x04, 0x37
        /*0002*/ 	.short	(.L_16 - .L_15)
.L_15:
        /*0004*/ 	.word	0x00000081


	//----- nvinfo : EIATTR_KPARAM_INFO
	.align		4
.L_16:
        /*0008*/ 	.byte	0x04, 0x17
        /*000a*/ 	.short	(.L_18 - .L_17)
.L_17:
        /*000c*/ 	.word	0x00000000
        /*0010*/ 	.short	0x000d
        /*0012*/ 	.short	0x0048
        /*0014*/ 	.byte	0x00, 0xf4, 0x21, 0x00


	//----- nvinfo : EIATTR_KPARAM_INFO
	.align		4
.L_18:
        /*0018*/ 	.byte	0x04, 0x17
        /*001a*/ 	.short	(.L_20 - .L_19)
.L_19:
        /*001c*/ 	.word	0x00000000
        /*0020*/ 	.short	0x000c
        /*0022*/ 	.short	0x0040
        /*0024*/ 	.byte	0x00, 0xf4, 0x21, 0x00


	//----- nvinfo : EIATTR_KPARAM_INFO
	.align		4
.L_20:
        /*0028*/ 	.byte	0x04, 0x17
        /*002a*/ 	.short	(.L_22 - .L_21)
.L_21:
        /*002c*/ 	.word	0x00000000
        /*0030*/ 	.short	0x000b
        /*0032*/ 	.short	0x0038
        /*0034*/ 	.byte	0x00, 0xf0, 0x11, 0x00


	//----- nvinfo : EIATTR_KPARAM_INFO
	.align		4
.L_22:
        /*0038*/ 	.byte	0x04, 0x17
        /*003a*/ 	.short	(.L_24 - .L_23)
.L_23:
        /*003c*/ 	.word	0x00000000
        /*0040*/ 	.short	0x000a
        /*0042*/ 	.short	0x0034
        /*0044*/ 	.byte	0x00, 0xf0, 0x11, 0x00


	//----- nvinfo : EIATTR_KPARAM_INFO
	.align		4
.L_24:
        /*0048*/ 	.byte	0x04, 0x17
        /*004a*/ 	.short	(.L_26 - .L_25)
.L_25:
        /*004c*/ 	.word	0x00000000
        /*0050*/ 	.short	0x0009
        /*0052*/ 	.short	0x0030
        /*0054*/ 	.byte	0x00, 0xf0, 0x11, 0x00


	//----- nvinfo : EIATTR_KPARAM_INFO
	.align		4
.L_26:
        /*0058*/ 	.byte	0x04, 0x17
        /*005a*/ 	.short	(.L_28 - .L_27)
.L_27:
        /*005c*/ 	.word	0x00000000
        /*0060*/ 	.short	0x0008
        /*0062*/ 	.short	0x002c
        /*0064*/ 	.byte	0x00, 0xf0, 0x11, 0x00


	//----- nvinfo : EIATTR_KPARAM_INFO
	.align		4
.L_28:
        /*0068*/ 	.byte	0x04, 0x17
        /*006a*/ 	.short	(.L_30 - .L_29)
.L_29:
        /*006c*/ 	.word	0x00000000
        /*0070*/ 	.short	0x0007
        /*0072*/ 	.short	0x0028
        /*0074*/ 	.byte	0x00, 0xf0, 0x11, 0x00


	//----- nvinfo : EIATTR_KPARAM_INFO
	.align		4
.L_30:
        /*0078*/ 	.byte	0x04, 0x17
        /*007a*/ 	.short	(.L_32 - .L_31)
.L_31:
        /*007c*/ 	.word	0x00000000
        /*0080*/ 	.short	0x0006
        /*0082*/ 	.short	0x0024
        /*0084*/ 	.byte	0x00, 0xf0, 0x11, 0x00


	//----- nvinfo : EIATTR_KPARAM_INFO
	.align		4
.L_32:
        /*0088*/ 	.byte	0x04, 0x17
        /*008a*/ 	.short	(.L_34 - .L_33)
.L_33:
        /*008c*/ 	.word	0x00000000
        /*0090*/ 	.short	0x0005
        /*0092*/ 	.short	0x0020
        /*0094*/ 	.byte	0x00, 0xf0, 0x11, 0x00


	//----- nvinfo : EIATTR_KPARAM_INFO
	.align		4
.L_34:
        /*0098*/ 	.byte	0x04, 0x17
        /*009a*/ 	.short	(.L_36 - .L_35)
.L_35:
        /*009c*/ 	.word	0x00000000
        /*00a0*/ 	.short	0x0004
        /*00a2*/ 	.short	0x001c
        /*00a4*/ 	.byte	0x00, 0xf0, 0x11, 0x00


	//----- nvinfo : EIATTR_KPARAM_INFO
	.align		4
.L_36:
        /*00a8*/ 	.byte	0x04, 0x17
        /*00aa*/ 	.short	(.L_38 - .L_37)
.L_37:
        /*00ac*/ 	.word	0x00000000
        /*00b0*/ 	.short	0x0003
        /*00b2*/ 	.short	0x0018
        /*00b4*/ 	.byte	0x00, 0xf0, 0x11, 0x00


	//----- nvinfo : EIATTR_KPARAM_INFO
	.align		4
.L_38:
        /*00b8*/ 	.byte	0x04, 0x17
        /*00ba*/ 	.short	(.L_40 - .L_39)
.L_39:
        /*00bc*/ 	.word	0x00000000
        /*00c0*/ 	.short	0x0002
        /*00c2*/ 	.short	0x0010
        /*00c4*/ 	.byte	0x00, 0xf4, 0x21, 0x00


	//----- nvinfo : EIATTR_KPARAM_INFO
	.align		4
.L_40:
        /*00c8*/ 	.byte	0x04, 0x17
        /*00ca*/ 	.short	(.L_42 - .L_41)
.L_41:
        /*00cc*/ 	.word	0x00000000
        /*00d0*/ 	.short	0x0001
        /*00d2*/ 	.short	0x0008
        /*00d4*/ 	.byte	0x00, 0xf4, 0x21, 0x00


	//----- nvinfo : EIATTR_KPARAM_INFO
	.align		4
.L_42:
        /*00d8*/ 	.byte	0x04, 0x17
        /*00da*/ 	.short	(.L_44 - .L_43)
.L_43:
        /*00dc*/ 	.word	0x00000000
        /*00e0*/ 	.short	0x0000
        /*00e2*/ 	.short	0x0000
        /*00e4*/ 	.byte	0x00, 0xf4, 0x21, 0x00


	//----- nvinfo : EIATTR_EXPLICIT_CLUSTER
	.align		4
.L_44:
        /*00e8*/ 	.byte	0x01, 0x3e
	.zero		2


	//----- nvinfo : EIATTR_CTA_PER_CLUSTER
	.align		4
        /*00ec*/ 	.byte	0x04, 0x3d
        /*00ee*/ 	.short	(.L_46 - .L_45)
.L_45:
        /*00f0*/ 	.word	0x00000004
        /*00f4*/ 	.word	0x00000001
        /*00f8*/ 	.word	0x00000001


	//----- nvinfo : EIATTR_AT_ENTRY_FRAGMENTS
	.align		4
.L_46:
        /*00fc*/ 	.byte	0x04, 0x4f
        /*00fe*/ 	.short	(.L_48 - .L_47)


	//   ....[0]....
.L_47:
        /*0100*/ 	.word	0x00000004


	//----- nvinfo : EIATTR_RESERVED_SMEM_USED
	.align		4
.L_48:
        /*0104*/ 	.byte	0x01, 0x41
	.zero		2


	//----- nvinfo : EIATTR_SPARSE_MMA_MASK
	.align		4
        /*0108*/ 	.byte	0x03, 0x50
        /*010a*/ 	.short	0x0000


	//----- nvinfo : EIATTR_TCGEN05_1CTA_USED
	.align		4
        /*010c*/ 	.byte	0x01, 0x51
	.zero		2


	//----- nvinfo : EIATTR_MAXREG_COUNT
	.align		4
        /*0110*/ 	.byte	0x03, 0x1b
        /*0112*/ 	.short	0x00ff


	//----- nvinfo : EIATTR_NUM_BARRIERS
	.align		4
        /*0114*/ 	.byte	0x02, 0x4c
        /*0116*/ 	.byte	0x01
	.zero		1


	//----- nvinfo : EIATTR_INT_WARP_WIDE_INSTR_OFFSETS
	.align		4
        /*0118*/ 	.byte	0x04, 0x31
        /*011a*/ 	.short	(.L_50 - .L_49)


	//   ....[0]....
.L_49:
        /*011c*/ 	.word	0x00001ba0


	//   ....[1]....
        /*0120*/ 	.word	0x00001bb0


	//   ....[2]....
        /*0124*/ 	.word	0x00002960


	//   ....[3]....
        /*0128*/ 	.word	0x000049f0


	//   ....[4]....
        /*012c*/ 	.word	0x00004a40


	//----- nvinfo : EIATTR_COOP_GROUP_MASK_REGIDS
	.align		4
.L_50:
        /*0130*/ 	.byte	0x04, 0x29
        /*0132*/ 	.short	(.L_52 - .L_51)


	//   ....[0]....
.L_51:
        /*0134*/ 	.word	0xffffffff


	//   ....[1]....
        /*0138*/ 	.word	0xffffffff


	//   ....[2]....
        /*013c*/ 	.word	0xffffffff


	//   ....[3]....
        /*0140*/ 	.word	0xffffffff


	//----- nvinfo : EIATTR_COOP_GROUP_INSTR_OFFSETS
	.align		4
.L_52:
        /*0144*/ 	.byte	0x04, 0x28
        /*0146*/ 	.short	(.L_54 - .L_53)


	//   ....[0]....
.L_53:
        /*0148*/ 	.word	0x00000070


	//   ....[1]....
        /*014c*/ 	.word	0x00000330


	//   ....[2]....
        /*0150*/ 	.word	0x00004880


	//   ....[3]....
        /*0154*/ 	.word	0x00004af0


	//----- nvinfo : EIATTR_VRC_CTA_INIT_COUNT
	.align		4
.L_54:
        /*0158*/ 	.byte	0x02, 0x4a
        /*015a*/ 	.byte	0x80
	.zero		1


	//----- nvinfo : EIATTR_MBARRIER_INSTR_OFFSETS
	.align		4
        /*015c*/ 	.byte	0x04, 0x39
        /*015e*/ 	.short	(.L_56 - .L_55)


	//   ....[0]....
.L_55:
        /*0160*/ 	.word	0x00001cd0
        /*0164*/ 	.word	0x000000ff
        /*0168*/ 	.word	0x00000000
        /*016c*/ 	.short	0x0100
        /*016e*/ 	.byte	0x0f
	.zero		1


	//   ....[1]....
        /*0170*/ 	.word	0x000029a0
        /*0174*/ 	.word	0x000000ff
        /*0178*/ 	.word	0x00008008
        /*017c*/ 	.short	0x0100
        /*017e*/ 	.byte	0x0d
	.zero		1


	//   ....[2]....
        /*0180*/ 	.word	0x00003370
        /*0184*/ 	.word	0x000000ff
        /*0188*/ 	.word	0x00000000
        /*018c*/ 	.short	0x010a
        /*018e*/ 	.byte	0x0f
	.zero		1


	//   ....[3]....
        /*0190*/ 	.word	0x00003fd0
        /*0194*/ 	.word	0x000000ff
        /*0198*/ 	.word	0x00000000
        /*019c*/ 	.short	0x010a
        /*019e*/ 	.byte	0x0f
	.zero		1


	//   ....[4]....
        /*01a0*/ 	.word	0x00004120
        /*01a4*/ 	.word	0x000000ff
        /*01a8*/ 	.word	0x00008000
        /*01ac*/ 	.short	0x0108
        /*01ae*/ 	.byte	0x0d
	.zero		1


	//   ....[5]....
        /*01b0*/ 	.word	0x00004240
        /*01b4*/ 	.word	0x000000ff
        /*01b8*/ 	.word	0x00008008
        /*01bc*/ 	.short	0x0108
        /*01be*/ 	.byte	0x0d
	.zero		1


	//   ....[6]....
        /*01c0*/ 	.word	0x00004b10
        /*01c4*/ 	.word	0x000000ff
        /*01c8*/ 	.word	0x00000000
        /*01cc*/ 	.short	0x010a
        /*01ce*/ 	.byte	0x0f
	.zero		1


	//   ....[7]....
        /*01d0*/ 	.word	0x00004b40
        /*01d4*/ 	.word	0x000000ff
        /*01d8*/ 	.word	0x00000000
        /*01dc*/ 	.short	0x010a
        /*01de*/ 	.byte	0x0f
	.zero		1


	//----- nvinfo : EIATTR_NUM_MBARRIERS
	.align		4
.L_56:
        /*01e0*/ 	.byte	0x03, 0x38
        /*01e2*/ 	.short	0x0002


	//----- nvinfo : EIATTR_EXIT_INSTR_OFFSETS
	.align		4
        /*01e4*/ 	.byte	0x04, 0x1c
        /*01e6*/ 	.short	(.L_58 - .L_57)


	//   ....[0]....
.L_57:
        /*01e8*/ 	.word	0x00004b00


	//----- nvinfo : EIATTR_REQNTID
	.align		4
.L_58:
        /*01ec*/ 	.byte	0x04, 0x10
        /*01ee*/ 	.short	(.L_60 - .L_59)
.L_59:
        /*01f0*/ 	.word	0x00000100
        /*01f4*/ 	.word	0x00000001
        /*01f8*/ 	.word	0x00000001


	//----- nvinfo : EIATTR_CRS_STACK_SIZE
	.align		4
.L_60:
        /*01fc*/ 	.byte	0x04, 0x1e
        /*01fe*/ 	.short	(.L_62 - .L_61)
.L_61:
        /*0200*/ 	.word	0x00000000


	//----- nvinfo : EIATTR_CBANK_PARAM_SIZE
	.align		4
.L_62:
        /*0204*/ 	.byte	0x03, 0x19
        /*0206*/ 	.short	0x0050


	//----- nvinfo : EIATTR_PARAM_CBANK
	.align		4
        /*0208*/ 	.byte	0x04, 0x0a
        /*020a*/ 	.short	(.L_64 - .L_63)
	.align		4
.L_63:
        /*020c*/ 	.word	index@(.nv.constant0.matmul_kernel)
        /*0210*/ 	.short	0x0380
        /*0212*/ 	.short	0x0050


	//----- nvinfo : EIATTR_SW_WAR
	.align		4
.L_64:
        /*0214*/ 	.byte	0x04, 0x36
        /*0216*/ 	.short	(.L_66 - .L_65)
.L_65:
        /*0218*/ 	.word	0x00000008
.L_66:


//--------------------- .nv.compat                --------------------------
	.section	.nv.compat,"",@"SHT_CUDA_COMPAT_INFO"
	.align	4
        /*0000*/ 	.byte	0x02, 0x02, 0x02, 0x00, 0x02, 0x05, 0x05, 0x00, 0x02, 0x03, 0x00, 0x00, 0x02, 0x06, 0x01, 0x00


//--------------------- .nv.callgraph             --------------------------
	.section	.nv.callgraph,"",@"SHT_CUDA_CALLGRAPH"
	.align	4
	.sectionentsize	8
	.align		4
        /*0000*/ 	.word	0x00000000
	.align		4
        /*0004*/ 	.word	0xffffffff
	.align		4
        /*0008*/ 	.word	0x00000000
	.align		4
        /*000c*/ 	.word	0xfffffffe
	.align		4
        /*0010*/ 	.word	0x00000000
	.align		4
        /*0014*/ 	.word	0xfffffffd
	.align		4
        /*0018*/ 	.word	0x00000000
	.align		4
        /*001c*/ 	.word	0xfffffffc


//--------------------- .text.matmul_kernel       --------------------------
	.section	.text.matmul_kernel,"ax",@progbits
	.align	128
        .global         matmul_kernel
        .type           matmul_kernel,@function
        .size           matmul_kernel,(.L_x_20 - matmul_kernel)
        .other          matmul_kernel,@"STO_CUDA_ENTRY STV_DEFAULT"
matmul_kernel:
.text.matmul_kernel:
[----:B------:R-:W0:Y:S01]  /*0000*/  LDC R1, c[0x0][0x37c] ;  /* 0x0000df00ff017b82 */ /* 0x000e220000000800 */
[----:B------:R-:W1:Y:S01]  /*0010*/  S2R R68, SR_TID.X ;  /* 0x0000000000447919 */ /* 0x000e620000002100 */
[----:B------:R-:W2:Y:S01]  /*0020*/  LDCU.64 UR24, c[0x0][0x358] ;  /* 0x00006b00ff1877ac */ /* 0x000ea20008000a00 */
[----:B-1----:R-:W-:-:S13]  /*0030*/  ISETP.GE.U32.AND P0, PT, R68, 0x20, PT ;  /* 0x000000204400780c */ /* 0x002fda0003f06070 */
[----:B------:R-:W-:Y:S02]  /*0040*/  VOTEU.ANY UP0, P0 ;  /* 0x0000000000ff7886 */ /* 0x000fe40000000100 */
[----:B0-2---:R-:W-:Y:S05]  /*0050*/  BRA.U UP0, `(.L_x_0) ;  /* 0x0000000100b87547 */ /* 0x005fea000b800000 */
[----:B------:R-:W0:Y:S01]  /*0060*/  S2UR UR6, SR_CgaCtaId ;  /* 0x00000000000679c3 */ /* 0x000e220000008800 */
[----:B------:R-:W-:Y:S01]  /*0070*/  NOP ;  /* 0x0000000000007918 */ /* 0x000fe20000000000 */
[----:B------:R-:W-:Y:S02]  /*0080*/  UMOV UR4, 0x40 ;  /* 0x0000004000047882 */ /* 0x000fe40000000000 */
[----:B0-----:R-:W-:-:S09]  /*0090*/  ULEA UR4, UR6, UR4, 0x18 ;  /* 0x0000000406047291 */ /* 0x001fd2000f8ec0ff */
[----:B------:R-:W0:Y:S01]  /*00a0*/  LDS.U8 R0, [UR4] ;  /* 0x00000004ff007984 */ /* 0x000e220008000000 */
[----:B------:R-:W-:Y:S02]  /*00b0*/  UMOV UR4, 0x400 ;  /* 0x0000040000047882 */ /* 0x000fe40000000000 */
[----:B------:R-:W-:Y:S01]  /*00c0*/  ULEA UR4, UR6, UR4, 0x18 ;  /* 0x0000000406047291 */ /* 0x000fe2000f8ec0ff */
[----:B0-----:R-:W-:-:S13]  /*00d0*/  ISETP.NE.AND P0, PT, R0, RZ, PT ;  /* 0x000000ff0000720c */ /* 0x001fda0003f05270 */
[----:B------:R-:W-:Y:S05]  /*00e0*/  @P0 BRA `(.L_x_1) ;  /* 0x00000000007c0947 */ /* 0x000fea0003800000 */
[----:B------:R-:W-:-:S13]  /*00f0*/  ELECT P0, URZ, PT ;  /* 0x0000000000ff782f */ /* 0x000fda0003800000 */
[----:B------:R-:W-:Y:S05]  /*0100*/  @!P0 BRA `(.L_x_2) ;  /* 0x0000000000848947 */ /* 0x000fea0003800000 */
[----:B------:R-:W-:Y:S01]  /*0110*/  UMOV UR5, 0x2 ;  /* 0x0000000200057882 */ /* 0x000fe20000000000 */
[----:B------:R-:W-:Y:S02]  /*0120*/  IMAD.MOV.U32 R4, RZ, RZ, 0x1 ;  /* 0x00000001ff047424 */ /* 0x000fe400078e00ff */
[----:B------:R-:W-:Y:S02]  /*0130*/  IMAD.MOV.U32 R5, RZ, RZ, 0x3 ;  /* 0x00000003ff057424 */ /* 0x000fe400078e00ff */
[----:B------:R-:W-:Y:S04]  /*0140*/  DEPBAR.LE SB0, 0x36 ;  /* 0x00008d800000791a */ /* 0x000fe80000000000 */
[----:B------:R-:W0:Y:S02]  /*0150*/  UTCATOMSWS.FIND_AND_SET.ALIGN UP1, UR5, UR5 ;  /* 0x00000005000575e3 */ /* 0x000e240008020800 */
[----:B0-----:R-:W-:-:S04]  /*0160*/  PLOP3.LUT P0, PT, PT, PT, UP1, 0x80, 0x8 ;  /* 0x000000000008781c */ /* 0x001fc80003f0f018 */
[----:B------:R-:W-:-:S04]  /*0170*/  SEL R0, RZ, 0xffffffff, !P0 ;  /* 0xffffffffff007807 */ /* 0x000fc80004000000 */
[----:B------:R-:W-:Y:S01]  /*0180*/  ISETP.NE.AND P0, PT, R0, RZ, PT ;  /* 0x000000ff0000720c */ /* 0x000fe20003f05270 */
[----:B------:R-:W-:-:S12]  /*0190*/  IMAD.U32 R0, RZ, RZ, UR5 ;  /* 0x00000005ff007e24 */ /* 0x000fd8000f8e00ff */
[----:B------:R-:W-:Y:S05]  /*01a0*/  @P0 BRA `(.L_x_3) ;  /* 0x0000000000240947 */ /* 0x000fea0003800000 */
.L_x_4:
[----:B------:R-:W-:Y:S05]  /*01b0*/  NANOSLEEP 0x64 ;  /* 0x000000640000795d */ /* 0x000fea0003800000 */
[----:B------:R-:W-:-:S05]  /*01c0*/  UMOV UR5, 0x2 ;  /* 0x0000000200057882 */ /* 0x000fca0000000000 */
[----:B------:R-:W-:Y:S04]  /*01d0*/  DEPBAR.LE SB0, 0x36 ;  /* 0x00008d800000791a */ /* 0x000fe80000000000 */
[----:B------:R-:W0:Y:S02]  /*01e0*/  UTCATOMSWS.FIND_AND_SET.ALIGN UP1, UR5, UR5 ;  /* 0x00000005000575e3 */ /* 0x000e240008020800 */
[----:B0-----:R-:W-:-:S04]  /*01f0*/  PLOP3.LUT P0, PT, PT, PT, UP1, 0x80, 0x8 ;  /* 0x000000000008781c */ /* 0x001fc80003f0f018 */
[----:B------:R-:W-:-:S04]  /*0200*/  SEL R0, RZ, 0xffffffff, !P0 ;  /* 0xffffffffff007807 */ /* 0x000fc80004000000 */
[----:B------:R-:W-:Y:S01]  /*0210*/  ISETP.NE.AND P0, PT, R0, RZ, PT ;  /* 0x000000ff0000720c */ /* 0x000fe20003f05270 */
[----:B------:R-:W-:-:S12]  /*0220*/  IMAD.U32 R0, RZ, RZ, UR5 ;  /* 0x00000005ff007e24 */ /* 0x000fd8000f8e00ff */
[----:B------:R-:W-:Y:S05]  /*0230*/  @!P0 BRA `(.L_x_4) ;  /* 0xfffffffc00dc8947 */ /* 0x000fea000383ffff */
.L_x_3:
[C---:B------:R-:W-:Y:S01]  /*0240*/  VIADD R3, R0.reuse, 0x10 ;  /* 0x0000001000037836 */ /* 0x040fe20000000000 */
[----:B------:R-:W-:Y:S01]  /*0250*/  UMOV UR5, 0x50 ;  /* 0x0000005000057882 */ /* 0x000fe20000000000 */
[----:B------:R-:W-:Y:S01]  /*0260*/  SHF.L.U32 R2, R5, R0, RZ ;  /* 0x0000000005027219 */ /* 0x000fe200000006ff */
[----:B------:R-:W-:Y:S01]  /*0270*/  ULEA UR5, UR6, UR5, 0x18 ;  /* 0x0000000506057291 */ /* 0x000fe2000f8ec0ff */
[----:B------:R-:W-:Y:S01]  /*0280*/  IMAD.SHL.U32 R0, R0, 0x20, RZ ;  /* 0x0000002000007824 */ /* 0x000fe200078e00ff */
[----:B------:R-:W-:-:S04]  /*0290*/  SHF.L.U32 R3, R4, R3, RZ ;  /* 0x0000000304037219 */ /* 0x000fc800000006ff */
[----:B------:R-:W-:-:S05]  /*02a0*/  LOP3.LUT R2, R3, R2, RZ, 0xfc, !PT ;  /* 0x0000000203027212 */ /* 0x000fca00078efcff */
[----:B------:R0:W-:Y:S04]  /*02b0*/  ATOMS.OR RZ, [UR5], R2 ;  /* 0x00000002ffff798c */ /* 0x0001e8000b000005 */
[----:B------:R0:W-:Y:S01]  /*02c0*/  STS [UR4], R0 ;  /* 0x00000000ff007988 */ /* 0x0001e20008000804 */
[----:B------:R-:W-:Y:S05]  /*02d0*/  BRA `(.L_x_2) ;  /* 0x0000000000107947 */ /* 0x000fea0003800000 */
.L_x_1:
[----:B------:R-:W-:Y:S01]  /*02e0*/  IMAD.MOV.U32 R0, RZ, RZ, -0x1 ;  /* 0xffffffffff007424 */ /* 0x000fe200078e00ff */
[----:B------:R-:W-:-:S04]  /*02f0*/  MOV R2, 0x320 ;  /* 0x0000032000027802 */ /* 0x000fc80000000f00 */
[----:B------:R0:W-:Y:S03]  /*0300*/  STS [UR4], R0 ;  /* 0x00000000ff007988 */ /* 0x0001e60008000804 */
[----:B0-----:R-:W-:Y:S05]  /*0310*/  CALL.REL.NOINC `($__internal_1_$__cuda_sm10x_tcgen05_guardrail_trap_phase_invalid_during_alloc) ;  /* 0x0000004800207944 */ /* 0x001fea0003c00000 */
.L_x_2:
[----:B------:R-:W-:Y:S05]  /*0320*/  WARPSYNC.ALL ;  /* 0x0000000000007948 */ /* 0x000fea0003800000 */
[----:B------:R-:W-:Y:S01]  /*0330*/  NOP ;  /* 0x0000000000007918 */ /* 0x000fe20000000000 */
.L_x_0:
[----:B------:R-:W1:Y:S08]  /*0340*/  LDC.64 R8, c[0x0][0x398] ;  /* 0x0000e600ff087b82 */ /* 0x000e700000000a00 */
[----:B------:R-:W2:Y:S02]  /*0350*/  S2UR UR5, SR_CgaSize ;  /* 0x00000000000579c3 */ /* 0x000ea40000008a00 */
[----:B--2---:R-:W-:-:S12]  /*0360*/  UIMAD UR5, UR5, -0xa0, URZ ;  /* 0xffffff60050578a4 */ /* 0x004fd8000f8e02ff */
[----:B------:R-:W2:Y:S01]  /*0370*/  LDCU UR5, c[0x0][UR5+0x2b0] ;  /* 0x00005600050577ac */ /* 0x000ea20008000800 */
[--C-:B------:R-:W-:Y:S01]  /*0380*/  SHF.R.U32.HI R70, RZ, 0x6, R68.reuse ;  /* 0x00000006ff467819 */ /* 0x100fe20000011644 */
[----:B------:R-:W-:Y:S01]  /*0390*/  IMAD.SHL.U32 R71, R68, 0x2, RZ ;  /* 0x0000000244477824 */ /* 0x000fe200078e00ff */
[----:B------:R-:W-:Y:S01]  /*03a0*/  SHF.R.U32.HI R13, RZ, 0x5, R68 ;  /* 0x00000005ff0d7819 */ /* 0x000fe20000011644 */
[----:B------:R-:W3:Y:S01]  /*03b0*/  LDCU.128 UR8, c[0x0][0x3a0] ;  /* 0x00007400ff0877ac */ /* 0x000ee20008000c00 */
[----:B------:R-:W-:Y:S01]  /*03c0*/  SGXT.U32 R70, R70, 0x2 ;  /* 0x000000024646781a */ /* 0x000fe20000000000 */
[----:B------:R-:W4:Y:S01]  /*03d0*/  S2UR UR4, SR_CTAID.X ;  /* 0x00000000000479c3 */ /* 0x000f220000002500 */
[----:B------:R-:W-:Y:S01]  /*03e0*/  R2UR UR20, R13 ;  /* 0x000000000d1472ca */ /* 0x000fe200000e0000 */
[----:B------:R-:W-:Y:S01]  /*03f0*/  UMOV UR13, 0x400 ;  /* 0x00000400000d7882 */ /* 0x000fe20000000000 */
[----:B------:R-:W-:Y:S01]  /*0400*/  LOP3.LUT R24, R68, 0x3f, RZ, 0xc0, !PT ;  /* 0x0000003f44187812 */ /* 0x000fe200078ec0ff */
[----:B------:R-:W-:Y:S01]  /*0410*/  UMOV UR7, 0x1 ;  /* 0x0000000100077882 */ /* 0x000fe20000000000 */
[----:B------:R-:W-:Y:S01]  /*0420*/  PRMT R54, RZ, 0x7610, R54 ;  /* 0x00007610ff367816 */ /* 0x000fe20000000036 */
[----:B------:R-:W0:Y:S01]  /*0430*/  LDCU.128 UR16, c[0x0][0x380] ;  /* 0x00007000ff1077ac */ /* 0x000e220008000c00 */
[----:B------:R-:W-:Y:S01]  /*0440*/  PRMT R58, RZ, 0x7610, R58 ;  /* 0x00007610ff3a7816 */ /* 0x000fe2000000003a */
[----:B------:R-:W5:Y:S01]  /*0450*/  S2UR UR6, SR_CgaCtaId ;  /* 0x00000000000679c3 */ /* 0x000f620000008800 */
[----:B------:R-:W-:-:S02]  /*0460*/  LOP3.LUT R95, R70, 0x10, RZ, 0xfc, !PT ;  /* 0x00000010465f7812 */ /* 0x000fc400078efcff */
[----:B------:R-:W-:Y:S01]  /*0470*/  LOP3.LUT R97, R70, 0x18, RZ, 0xfc, !PT ;  /* 0x0000001846617812 */ /* 0x000fe200078efcff */
[----:B---3--:R-:W-:Y:S01]  /*0480*/  IMAD.U32 R51, RZ, RZ, UR10 ;  /* 0x0000000aff337e24 */ /* 0x008fe2000f8e00ff */
[----:B------:R-:W-:Y:S01]  /*0490*/  UIADD3 UR30, UPT, UPT, UR8, 0x3f, URZ ;  /* 0x0000003f081e7890 */ /* 0x000fe2000fffe0ff */
[----:B01----:R-:W-:Y:S01]  /*04a0*/  VIADD R0, R9, 0x7f ;  /* 0x0000007f09007836 */ /* 0x003fe20000000000 */
[----:B------:R-:W-:Y:S01]  /*04b0*/  LOP3.LUT R36, RZ, R9, RZ, 0x33, !PT ;  /* 0x00000009ff247212 */ /* 0x000fe200078e33ff */
[----:B------:R-:W-:Y:S01]  /*04c0*/  IMAD.U32 R16, RZ, RZ, UR10 ;  /* 0x0000000aff107e24 */ /* 0x000fe2000f8e00ff */
[----:B------:R-:W-:Y:S01]  /*04d0*/  UISETP.GT.AND UP1, UPT, UR30, 0x3f, UPT ;  /* 0x0000003f1e00788c */ /* 0x000fe2000bf24270 */
[----:B------:R-:W-:Y:S01]  /*04e0*/  IMAD.U32 R18, RZ, RZ, UR10 ;  /* 0x0000000aff127e24 */ /* 0x000fe2000f8e00ff */
[----:B------:R-:W-:Y:S01]  /*04f0*/  SHF.R.S32.HI R3, RZ, 0x1f, R0 ;  /* 0x0000001fff037819 */ /* 0x000fe20000011400 */
[----:B------:R-:W-:Y:S01]  /*0500*/  IMAD.U32 R20, RZ, RZ, UR10 ;  /* 0x0000000aff147e24 */ /* 0x000fe2000f8e00ff */
[----:B----4-:R-:W-:-:S02]  /*0510*/  I2FP.F32.U32 R5, UR4 ;  /* 0x0000000400057c45 */ /* 0x010fc40008201000 */
[----:B------:R-:W-:-:S03]  /*0520*/  LEA.HI R3, R3, R0, RZ, 0x7 ;  /* 0x0000000003037211 */ /* 0x000fc600078f38ff */
[----:B--2---:R-:W-:Y:S01]  /*0530*/  FMUL R5, R5, UR5 ;  /* 0x0000000505057c20 */ /* 0x004fe20008400000 */
[----:B------:R-:W-:Y:S01]  /*0540*/  SHF.R.S32.HI R3, RZ, 0x7, R3 ;  /* 0x00000007ff037819 */ /* 0x000fe20000011403 */
[----:B------:R-:W-:Y:S02]  /*0550*/  USHF.L.U32 UR5, UR20, 0x3, URZ ;  /* 0x0000000314057899 */ /* 0x000fe400080006ff */
[----:B-----5:R-:W-:Y:S02]  /*0560*/  USHF.L.U32 UR4, UR6, 0x6, URZ ;  /* 0x0000000606047899 */ /* 0x020fe400080006ff */
[----:B------:R-:W-:Y:S01]  /*0570*/  IMAD.SHL.U32 R4, R3, 0x8, RZ ;  /* 0x0000000803047824 */ /* 0x000fe200078e00ff */
[----:B------:R-:W-:Y:S01]  /*0580*/  F2I.U32.TRUNC.NTZ R5, R5 ;  /* 0x0000000500057305 */ /* 0x000fe2000020f000 */
[----:B------:R-:W-:Y:S02]  /*0590*/  ULOP3.LUT UR4, UR4, 0x40, URZ, 0xc0, !UPT ;  /* 0x0000004004047892 */ /* 0x000fe4000f8ec0ff */
[----:B------:R-:W-:Y:S01]  /*05a0*/  ULEA UR13, UR6, UR13, 0x18 ;  /* 0x0000000d060d7291 */ /* 0x000fe2000f8ec0ff */
[----:B------:R-:W-:Y:S01]  /*05b0*/  IABS R7, R4 ;  /* 0x0000000400077213 */ /* 0x000fe20000000000 */
[----:B------:R-:W-:-:S02]  /*05c0*/  ULOP3.LUT UR5, UR5, 0x20, URZ, 0xc0, !UPT ;  /* 0x0000002005057892 */ /* 0x000fc4000f8ec0ff */
[----:B------:R-:W-:Y:S01]  /*05d0*/  UIADD3 UR15, UPT, UPT, UR13, 0x8000, URZ ;  /* 0x000080000d0f7890 */ /* 0x000fe2000fffe0ff */
[----:B------:R-:W0:Y:S08]  /*05e0*/  I2F.RP R0, R7 ;  /* 0x0000000700007306 */ /* 0x000e300000209400 */
[----:B0-----:R-:W0:Y:S02]  /*05f0*/  MUFU.RCP R0, R0 ;  /* 0x0000000000007308 */ /* 0x001e240000001000 */
[----:B0-----:R-:W-:Y:S01]  /*0600*/  VIADD R2, R0, 0xffffffe ;  /* 0x0ffffffe00027836 */ /* 0x001fe20000000000 */
[----:B------:R-:W-:-:S05]  /*0610*/  IABS R0, R5 ;  /* 0x0000000500007213 */ /* 0x000fca0000000000 */
[----:B------:R0:W1:Y:S02]  /*0620*/  F2I.FTZ.U32.TRUNC.NTZ R3, R2 ;  /* 0x0000000200037305 */ /* 0x000064000021f000 */
[----:B0-----:R-:W-:Y:S02]  /*0630*/  IMAD.MOV.U32 R2, RZ, RZ, RZ ;  /* 0x000000ffff027224 */ /* 0x001fe400078e00ff */
[----:B-1----:R-:W-:-:S04]  /*0640*/  IMAD.MOV R6, RZ, RZ, -R3 ;  /* 0x000000ffff067224 */ /* 0x002fc800078e0a03 */
[----:B------:R-:W-:Y:S01]  /*0650*/  IMAD R11, R6, R7, RZ ;  /* 0x00000007060b7224 */ /* 0x000fe200078e02ff */
[----:B------:R-:W-:-:S03]  /*0660*/  IABS R6, R4 ;  /* 0x0000000400067213 */ /* 0x000fc60000000000 */
[----:B------:R-:W-:Y:S01]  /*0670*/  IMAD.HI.U32 R3, R3, R11, R2 ;  /* 0x0000000b03037227 */ /* 0x000fe200078e0002 */
[----:B------:R-:W-:-:S03]  /*0680*/  IABS R11, R9 ;  /* 0x00000009000b7213 */ /* 0x000fc60000000000 */
[----:B------:R-:W-:Y:S02]  /*0690*/  IMAD.MOV R2, RZ, RZ, -R6 ;  /* 0x000000ffff027224 */ /* 0x000fe400078e0a06 */
[----:B------:R-:W-:-:S04]  /*06a0*/  IMAD.HI.U32 R3, R3, R0, RZ ;  /* 0x0000000003037227 */ /* 0x000fc800078e00ff */
[----:B------:R-:W-:Y:S01]  /*06b0*/  IMAD R0, R3, R2, R0 ;  /* 0x0000000203007224 */ /* 0x000fe200078e0200 */
[----:B------:R-:W-:Y:S04]  /*06c0*/  BAR.SYNC.DEFER_BLOCKING 0x0 ;  /* 0x0000000000007b1d */ /* 0x000fe80000010000 */
[----:B------:R-:W-:-:S13]  /*06d0*/  ISETP.GT.U32.AND P1, PT, R7, R0, PT ;  /* 0x000000000700720c */ /* 0x000fda0003f24070 */
[----:B------:R-:W-:Y:S02]  /*06e0*/  @!P1 IMAD.IADD R0, R0, 0x1, -R7 ;  /* 0x0000000100009824 */ /* 0x000fe400078e0a07 */
[----:B------:R-:W-:Y:S01]  /*06f0*/  @!P1 VIADD R3, R3, 0x1 ;  /* 0x0000000103039836 */ /* 0x000fe20000000000 */
[----:B------:R-:W-:Y:S02]  /*0700*/  ISETP.NE.AND P1, PT, R4, RZ, PT ;  /* 0x000000ff0400720c */ /* 0x000fe40003f25270 */
[----:B------:R-:W-:Y:S02]  /*0710*/  ISETP.GE.U32.AND P0, PT, R0, R7, PT ;  /* 0x000000070000720c */ /* 0x000fe40003f06070 */
[----:B------:R-:W-:-:S04]  /*0720*/  LOP3.LUT R0, R5, R4, RZ, 0x3c, !PT ;  /* 0x0000000405007212 */ /* 0x000fc800078e3cff */
[----:B------:R-:W-:Y:S01]  /*0730*/  ISETP.GE.AND P2, PT, R0, RZ, PT ;  /* 0x000000ff0000720c */ /* 0x000fe20003f46270 */
[----:B------:R-:W-:-:S06]  /*0740*/  VIADD R0, R8, 0x7f ;  /* 0x0000007f08007836 */ /* 0x000fcc0000000000 */
[----:B------:R-:W-:-:S04]  /*0750*/  @P0 VIADD R3, R3, 0x1 ;  /* 0x0000000103030836 */ /* 0x000fc80000000000 */
[----:B------:R-:W-:Y:S01]  /*0760*/  IMAD.MOV.U32 R2, RZ, RZ, R3 ;  /* 0x000000ffff027224 */ /* 0x000fe200078e0003 */
[----:B------:R-:W-:-:S03]  /*0770*/  SHF.R.S32.HI R3, RZ, 0x1f, R0 ;  /* 0x0000001fff037819 */ /* 0x000fc60000011400 */
[----:B------:R-:W-:Y:S01]  /*0780*/  @!P2 IMAD.MOV R2, RZ, RZ, -R2 ;  /* 0x000000ffff02a224 */ /* 0x000fe200078e0a02 */
[----:B------:R-:W-:Y:S02]  /*0790*/  @!P1 LOP3.LUT R2, RZ, R4, RZ, 0x33, !PT ;  /* 0x00000004ff029212 */ /* 0x000fe400078e33ff */
[----:B------:R-:W-:-:S03]  /*07a0*/  LEA.HI R3, R3, R0, RZ, 0x7 ;  /* 0x0000000003037211 */ /* 0x000fc600078f38ff */
[----:B------:R-:W-:Y:S02]  /*07b0*/  IMAD.SHL.U32 R12, R2, 0x8, RZ ;  /* 0x00000008020c7824 */ /* 0x000fe400078e00ff */
[----:B------:R-:W-:-:S03]  /*07c0*/  IMAD.MOV R2, RZ, RZ, -R2 ;  /* 0x000000ffff027224 */ /* 0x000fc600078e0a02 */
[----:B------:R-:W-:Y:S01]  /*07d0*/  LEA.HI.SX32 R3, R3, -R12, 0x19 ;  /* 0x8000000c03037211 */ /* 0x000fe200078fcaff */
[----:B------:R-:W-:Y:S02]  /*07e0*/  IMAD R10, R4, R2, R5 ;  /* 0x00000002040a7224 */ /* 0x000fe400078e0205 */
[----:B------:R-:W-:Y:S01]  /*07f0*/  IMAD.MOV.U32 R2, RZ, RZ, RZ ;  /* 0x000000ffff027224 */ /* 0x000fe200078e00ff */
[----:B------:R-:W-:Y:S02]  /*0800*/  VIMNMX R17, PT, PT, R3, 0x8, PT ;  /* 0x0000000803117848 */ /* 0x000fe40003fe0100 */
[----:B------:R-:W-:Y:S02]  /*0810*/  IABS R4, R10 ;  /* 0x0000000a00047213 */ /* 0x000fe40000000000 */
[----:B------:R-:W-:-:S04]  /*0820*/  IABS R7, R17 ;  /* 0x0000001100077213 */ /* 0x000fc80000000000 */
[----:B------:R-:W0:Y:S08]  /*0830*/  I2F.RP R0, R7 ;  /* 0x0000000700007306 */ /* 0x000e300000209400 */
[----:B0-----:R-:W0:Y:S02]  /*0840*/  MUFU.RCP R0, R0 ;  /* 0x0000000000007308 */ /* 0x001e240000001000 */
[----:B0-----:R-:W-:-:S06]  /*0850*/  VIADD R3, R0, 0xffffffe ;  /* 0x0ffffffe00037836 */ /* 0x001fcc0000000000 */
[----:B------:R-:W0:Y:S02]  /*0860*/  F2I.FTZ.U32.TRUNC.NTZ R3, R3 ;  /* 0x0000000300037305 */ /* 0x000e24000021f000 */
[----:B0-----:R-:W-:-:S04]  /*0870*/  IMAD.MOV R6, RZ, RZ, -R3 ;  /* 0x000000ffff067224 */ /* 0x001fc800078e0a03 */
[----:B------:R-:W-:Y:S01]  /*0880*/  IMAD R5, R6, R7, RZ ;  /* 0x0000000706057224 */ /* 0x000fe200078e02ff */
[----:B------:R-:W-:-:S03]  /*0890*/  IABS R6, R17 ;  /* 0x0000001100067213 */ /* 0x000fc60000000000 */
[----:B------:R-:W-:Y:S01]  /*08a0*/  IMAD.HI.U32 R0, R3, R5, R2 ;  /* 0x0000000503007227 */ /* 0x000fe200078e0002 */
[----:B------:R-:W-:-:S03]  /*08b0*/  IABS R3, R8 ;  /* 0x0000000800037213 */ /* 0x000fc60000000000 */
[----:B------:R-:W-:Y:S02]  /*08c0*/  IMAD.MOV.U32 R5, RZ, RZ, R4 ;  /* 0x000000ffff057224 */ /* 0x000fe400078e0004 */
[----:B------:R-:W-:Y:S02]  /*08d0*/  IMAD.MOV.U32 R2, RZ, RZ, R11 ;  /* 0x000000ffff027224 */ /* 0x000fe400078e000b */
[----:B------:R-:W-:Y:S02]  /*08e0*/  IMAD.MOV R4, RZ, RZ, -R6 ;  /* 0x000000ffff047224 */ /* 0x000fe400078e0a06 */
[----:B------:R-:W-:Y:S01]  /*08f0*/  IMAD.HI.U32 R0, R0, R5, RZ ;  /* 0x0000000500007227 */ /* 0x000fe200078e00ff */
[----:B------:R-:W0:Y:S03]  /*0900*/  I2F.RP R6, R2 ;  /* 0x0000000200067306 */ /* 0x000e260000209400 */
[----:B------:R-:W-:-:S02]  /*0910*/  IMAD R4, R0, R4, R5 ;  /* 0x0000000400047224 */ /* 0x000fc400078e0205 */
[----:B------:R-:W-:-:S03]  /*0920*/  IMAD.U32 R11, RZ, RZ, UR10 ;  /* 0x0000000aff0b7e24 */ /* 0x000fc6000f8e00ff */
[----:B------:R-:W-:Y:S01]  /*0930*/  ISETP.GT.U32.AND P1, PT, R7, R4, PT ;  /* 0x000000040700720c */ /* 0x000fe20003f24070 */
[----:B------:R-:W1:Y:S08]  /*0940*/  I2F.RP R5, R3 ;  /* 0x0000000300057306 */ /* 0x000e700000209400 */
[----:B0-----:R-:W0:Y:S04]  /*0950*/  MUFU.RCP R6, R6 ;  /* 0x0000000600067308 */ /* 0x001e280000001000 */
[----:B------:R-:W-:-:S02]  /*0960*/  @!P1 IMAD.IADD R4, R4, 0x1, -R7 ;  /* 0x0000000104049824 */ /* 0x000fc400078e0a07 */
[----:B------:R-:W-:Y:S01]  /*0970*/  @!P1 VIADD R0, R0, 0x1 ;  /* 0x0000000100009836 */ /* 0x000fe20000000000 */
[----:B------:R-:W-:Y:S01]  /*0980*/  ISETP.NE.AND P1, PT, R17, RZ, PT ;  /* 0x000000ff1100720c */ /* 0x000fe20003f25270 */
[----:B-1----:R-:W1:Y:S01]  /*0990*/  MUFU.RCP R5, R5 ;  /* 0x0000000500057308 */ /* 0x002e620000001000 */
[----:B------:R-:W-:Y:S02]  /*09a0*/  ISETP.GE.U32.AND P0, PT, R4, R7, PT ;  /* 0x000000070400720c */ /* 0x000fe40003f06070 */
[----:B------:R-:W-:-:S04]  /*09b0*/  LOP3.LUT R4, R10, R17, RZ, 0x3c, !PT ;  /* 0x000000110a047212 */ /* 0x000fc800078e3cff */
[----:B------:R-:W-:Y:S01]  /*09c0*/  ISETP.GE.AND P2, PT, R4, RZ, PT ;  /* 0x000000ff0400720c */ /* 0x000fe20003f46270 */
[----:B0-----:R-:W-:Y:S02]  /*09d0*/  VIADD R7, R6, 0xffffffe ;  /* 0x0ffffffe06077836 */ /* 0x001fe40000000000 */
[----:B------:R-:W-:-:S04]  /*09e0*/  IMAD R6, R70, UR10, RZ ;  /* 0x0000000a46067c24 */ /* 0x000fc8000f8e02ff */
[----:B------:R-:W-:Y:S01]  /*09f0*/  @P0 VIADD R0, R0, 0x1 ;  /* 0x0000000100000836 */ /* 0x000fe20000000000 */
[----:B------:R-:W0:Y:S01]  /*0a00*/  F2I.FTZ.U32.TRUNC.NTZ R7, R7 ;  /* 0x0000000700077305 */ /* 0x000e22000021f000 */
[----:B------:R-:W-:Y:S02]  /*0a10*/  IMAD R6, R11, 0x4, R6 ;  /* 0x000000040b067824 */ /* 0x000fe400078e0206 */
[----:B------:R-:W-:Y:S01]  /*0a20*/  IMAD.MOV.U32 R4, RZ, RZ, R0 ;  /* 0x000000ffff047224 */ /* 0x000fe200078e0000 */
[----:B------:R-:W-:Y:S01]  /*0a30*/  LOP3.LUT R0, R68, 0xc0, RZ, 0xc0, !PT ;  /* 0x000000c044007812 */ /* 0x000fe200078ec0ff */
[----:B-1----:R-:W-:Y:S02]  /*0a40*/  VIADD R5, R5, 0xffffffe ;  /* 0x0ffffffe05057836 */ /* 0x002fe40000000000 */
[----:B------:R-:W-:Y:S01]  /*0a50*/  @!P2 IMAD.MOV R4, RZ, RZ, -R4 ;  /* 0x000000ffff04a224 */ /* 0x000fe200078e0a04 */
[----:B------:R-:W-:Y:S01]  /*0a60*/  @!P1 LOP3.LUT R4, RZ, R17, RZ, 0x33, !PT ;  /* 0x00000011ff049212 */ /* 0x000fe200078e33ff */
[----:B------:R-:W-:Y:S01]  /*0a70*/  IMAD R51, R51, 0x4, R6 ;  /* 0x0000000433337824 */ /* 0x000fe200078e0206 */
[----:B------:R-:W-:Y:S01]  /*0a80*/  SHF.R.U32.HI R0, RZ, 0x2, R0 ;  /* 0x00000002ff007819 */ /* 0x000fe20000011600 */
[----:B------:R-:W1:Y:S01]  /*0a90*/  F2I.FTZ.U32.TRUNC.NTZ R5, R5 ;  /* 0x0000000500057305 */ /* 0x000e62000021f000 */
[----:B------:R-:W-:Y:S01]  /*0aa0*/  LEA R67, R4, UR4, 0x7 ;  /* 0x0000000404437c11 */ /* 0x000fe2000f8e38ff */
[----:B------:R-:W-:Y:S01]  /*0ab0*/  IMAD.MOV.U32 R6, RZ, RZ, RZ ;  /* 0x000000ffff067224 */ /* 0x000fe200078e00ff */
[----:B------:R-:W-:Y:S01]  /*0ac0*/  LOP3.LUT R71, R0, 0x1fe, R71, 0x78, !PT ;  /* 0x000001fe00477812 */ /* 0x000fe200078e7847 */
[--C-:B0-----:R-:W-:Y:S01]  /*0ad0*/  IMAD.MOV R11, RZ, RZ, -R7.reuse ;  /* 0x000000ffff0b7224 */ /* 0x101fe200078e0a07 */
[----:B------:R-:W-:Y:S01]  /*0ae0*/  LOP3.LUT R67, R67, R70, RZ, 0xfc, !PT ;  /* 0x0000004643437212 */ /* 0x000fe200078efcff */
[----:B------:R-:W-:Y:S01]  /*0af0*/  IMAD.MOV R0, RZ, RZ, -R4 ;  /* 0x000000ffff007224 */ /* 0x000fe200078e0a04 */
[----:B------:R-:W-:Y:S01]  /*0b00*/  USHF.L.U32 UR4, UR6, 0x5, URZ ;  /* 0x0000000506047899 */ /* 0x000fe200080006ff */
[----:B------:R-:W-:Y:S01]  /*0b10*/  IMAD R11, R11, R2, RZ ;  /* 0x000000020b0b7224 */ /* 0x000fe200078e02ff */
[----:B------:R-:W-:Y:S01]  /*0b20*/  LOP3.LUT R66, R67, 0x4, RZ, 0xfc, !PT ;  /* 0x0000000443427812 */ /* 0x000fe200078efcff */
[----:B------:R-:W-:Y:S01]  /*0b30*/  IMAD R0, R17, R0, R10 ;  /* 0x0000000011007224 */ /* 0x000fe200078e020a */
[----:B------:R-:W-:Y:S01]  /*0b40*/  IABS R13, R67 ;  /* 0x00000043000d7213 */ /* 0x000fe20000000000 */
[----:B------:R-:W-:Y:S01]  /*0b50*/  IMAD.HI.U32 R6, R7, R11, R6 ;  /* 0x0000000b07067227 */ /* 0x000fe200078e0006 */
[----:B------:R-:W-:Y:S01]  /*0b60*/  IABS R15, R66 ;  /* 0x00000042000f7213 */ /* 0x000fe20000000000 */
[----:B------:R-:W-:Y:S01]  /*0b70*/  ULOP3.LUT UR4, UR4, 0x40, URZ, 0xc0, !UPT ;  /* 0x0000004004047892 */ /* 0x000fe2000f8ec0ff */
[C---:B------:R-:W-:Y:S01]  /*0b80*/  LOP3.LUT R91, R67.reuse, 0x8, RZ, 0xfc, !PT ;  /* 0x00000008435b7812 */ /* 0x040fe200078efcff */
[----:B-1----:R-:W-:Y:S01]  /*0b90*/  IMAD.MOV R14, RZ, RZ, -R5 ;  /* 0x000000ffff0e7224 */ /* 0x002fe200078e0a05 */
[C---:B------:R-:W-:Y:S01]  /*0ba0*/  LOP3.LUT R90, R67.reuse, 0xc, RZ, 0xfc, !PT ;  /* 0x0000000c435a7812 */ /* 0x040fe200078efcff */
[----:B------:R-:W-:Y:S01]  /*0bb0*/  IMAD.HI.U32 R7, R6, R15, RZ ;  /* 0x0000000f06077227 */ /* 0x000fe200078e00ff */
[----:B------:R-:W-:-:S02]  /*0bc0*/  LOP3.LUT R87, R67, 0x18, RZ, 0xfc, !PT ;  /* 0x0000001843577812 */ /* 0x000fc400078efcff */
[----:B------:R-:W-:Y:S01]  /*0bd0*/  IABS R17, R90 ;  /* 0x0000005a00117213 */ /* 0x000fe20000000000 */
[----:B------:R-:W-:Y:S01]  /*0be0*/  IMAD.HI.U32 R4, R6, R13, RZ ;  /* 0x0000000d06047227 */ /* 0x000fe200078e00ff */
[----:B------:R-:W-:Y:S02]  /*0bf0*/  IABS R23, R87 ;  /* 0x0000005700177213 */ /* 0x000fe40000000000 */
[C---:B------:R-:W-:Y:S01]  /*0c00*/  LOP3.LUT R89, R67.reuse, 0x10, RZ, 0xfc, !PT ;  /* 0x0000001043597812 */ /* 0x040fe200078efcff */
[----:B------:R-:W-:Y:S01]  /*0c10*/  IMAD.MOV R7, RZ, RZ, -R7 ;  /* 0x000000ffff077224 */ /* 0x000fe200078e0a07 */
[C---:B------:R-:W-:Y:S01]  /*0c20*/  LOP3.LUT R88, R67.reuse, 0x14, RZ, 0xfc, !PT ;  /* 0x0000001443587812 */ /* 0x040fe200078efcff */
[----:B------:R-:W-:Y:S01]  /*0c30*/  IMAD.MOV R10, RZ, RZ, -R4 ;  /* 0x000000ffff0a7224 */ /* 0x000fe200078e0a04 */
[C---:B------:R-:W-:Y:S01]  /*0c40*/  LOP3.LUT R85, R67.reuse, 0x20, RZ, 0xfc, !PT ;  /* 0x0000002043557812 */ /* 0x040fe200078efcff */
[----:B------:R-:W-:Y:S01]  /*0c50*/  IMAD R11, R14, R3, RZ ;  /* 0x000000030e0b7224 */ /* 0x000fe200078e02ff */
[----:B------:R-:W-:Y:S01]  /*0c60*/  IABS R19, R89 ;  /* 0x0000005900137213 */ /* 0x000fe20000000000 */
[----:B------:R-:W-:Y:S01]  /*0c70*/  IMAD.MOV.U32 R4, RZ, RZ, RZ ;  /* 0x000000ffff047224 */ /* 0x000fe200078e00ff */
[----:B------:R-:W-:Y:S01]  /*0c80*/  LOP3.LUT R86, R67, 0x1c, RZ, 0xfc, !PT ;  /* 0x0000001c43567812 */ /* 0x000fe200078efcff */
[----:B------:R-:W-:Y:S01]  /*0c90*/  IMAD R7, R2, R7, R15 ;  /* 0x0000000702077224 */ /* 0x000fe200078e020f */
[----:B------:R-:W-:Y:S01]  /*0ca0*/  IABS R15, R91 ;  /* 0x0000005b000f7213 */ /* 0x000fe20000000000 */
[----:B------:R-:W-:Y:S01]  /*0cb0*/  IMAD.HI.U32 R4, R5, R11, R4 ;  /* 0x0000000b05047227 */ /* 0x000fe200078e0004 */
[----:B------:R-:W-:-:S02]  /*0cc0*/  IABS R21, R88 ;  /* 0x0000005800157213 */ /* 0x000fc40000000000 */
[----:B------:R-:W-:Y:S01]  /*0cd0*/  IABS R27, R85 ;  /* 0x00000055001b7213 */ /* 0x000fe20000000000 */
[----:B------:R-:W-:Y:S01]  /*0ce0*/  IMAD R5, R2, R10, R13 ;  /* 0x0000000a02057224 */ /* 0x000fe200078e020d */
[----:B------:R-:W-:Y:S01]  /*0cf0*/  IABS R25, R86 ;  /* 0x0000005600197213 */ /* 0x000fe20000000000 */
[C---:B------:R-:W-:Y:S01]  /*0d00*/  IMAD.HI.U32 R10, R6.reuse, R15, RZ ;  /* 0x0000000f060a7227 */ /* 0x040fe200078e00ff */
[C---:B------:R-:W-:Y:S02]  /*0d10*/  LOP3.LUT R84, R67.reuse, 0x24, RZ, 0xfc, !PT ;  /* 0x0000002443547812 */ /* 0x040fe400078efcff */
[C---:B------:R-:W-:Y:S01]  /*0d20*/  LOP3.LUT R83, R67.reuse, 0x28, RZ, 0xfc, !PT ;  /* 0x0000002843537812 */ /* 0x040fe200078efcff */
[C---:B------:R-:W-:Y:S01]  /*0d30*/  IMAD.HI.U32 R11, R6.reuse, R17, RZ ;  /* 0x00000011060b7227 */ /* 0x040fe200078e00ff */
[----:B------:R-:W-:Y:S02]  /*0d40*/  IABS R29, R84 ;  /* 0x00000054001d7213 */ /* 0x000fe40000000000 */
[----:B------:R-:W-:Y:S01]  /*0d50*/  IABS R31, R83 ;  /* 0x00000053001f7213 */ /* 0x000fe20000000000 */
[----:B------:R-:W-:Y:S01]  /*0d60*/  IMAD.MOV R14, RZ, RZ, -R10 ;  /* 0x000000ffff0e7224 */ /* 0x000fe200078e0a0a */
[C---:B------:R-:W-:Y:S01]  /*0d70*/  LOP3.LUT R82, R67.reuse, 0x2c, RZ, 0xfc, !PT ;  /* 0x0000002c43527812 */ /* 0x040fe200078efcff */
[----:B------:R-:W-:Y:S01]  /*0d80*/  IMAD.HI.U32 R10, R6, R23, RZ ;  /* 0x00000017060a7227 */ /* 0x000fe200078e00ff */
[----:B------:R-:W-:-:S02]  /*0d90*/  LOP3.LUT R81, R67, 0x30, RZ, 0xfc, !PT ;  /* 0x0000003043517812 */ /* 0x000fc400078efcff */
[C---:B------:R-:W-:Y:S01]  /*0da0*/  LOP3.LUT R80, R67.reuse, 0x34, RZ, 0xfc, !PT ;  /* 0x0000003443507812 */ /* 0x040fe200078efcff */
[----:B------:R-:W-:Y:S01]  /*0db0*/  IMAD.MOV R11, RZ, RZ, -R11 ;  /* 0x000000ffff0b7224 */ /* 0x000fe200078e0a0b */
[C---:B------:R-:W-:Y:S01]  /*0dc0*/  LOP3.LUT R79, R67.reuse, 0x38, RZ, 0xfc, !PT ;  /* 0x00000038434f7812 */ /* 0x040fe200078efcff */
[----:B------:R-:W-:Y:S01]  /*0dd0*/  IMAD.IADD R0, R12, 0x1, R0 ;  /* 0x000000010c007824 */ /* 0x000fe200078e0200 */
[----:B------:R-:W-:Y:S01]  /*0de0*/  LOP3.LUT R78, R67, 0x3c, RZ, 0xfc, !PT ;  /* 0x0000003c434e7812 */ /* 0x000fe200078efcff */
[----:B------:R-:W-:Y:S01]  /*0df0*/  IMAD.MOV R10, RZ, RZ, -R10 ;  /* 0x000000ffff0a7224 */ /* 0x000fe200078e0a0a */
[----:B------:R-:W-:Y:S01]  /*0e00*/  IABS R33, R82 ;  /* 0x0000005200217213 */ /* 0x000fe20000000000 */
[C---:B------:R-:W-:Y:S01]  /*0e10*/  IMAD.HI.U32 R12, R6.reuse, R19, RZ ;  /* 0x00000013060c7227 */ /* 0x040fe200078e00ff */
[----:B------:R-:W-:Y:S02]  /*0e20*/  IABS R39, R81 ;  /* 0x0000005100277213 */ /* 0x000fe40000000000 */
[----:B------:R-:W-:Y:S01]  /*0e30*/  IABS R43, R80 ;  /* 0x00000050002b7213 */ /* 0x000fe20000000000 */
[----:B------:R-:W-:Y:S01]  /*0e40*/  IMAD.HI.U32 R13, R6, R21, RZ ;  /* 0x00000015060d7227 */ /* 0x000fe200078e00ff */
[----:B------:R-:W-:-:S02]  /*0e50*/  IABS R45, R79 ;  /* 0x0000004f002d7213 */ /* 0x000fc40000000000 */
[----:B------:R-:W-:Y:S01]  /*0e60*/  IABS R47, R78 ;  /* 0x0000004e002f7213 */ /* 0x000fe20000000000 */
[C---:B------:R-:W-:Y:S01]  /*0e70*/  IMAD R17, R2.reuse, R11, R17 ;  /* 0x0000000b02117224 */ /* 0x040fe200078e0211 */
[C---:B------:R-:W-:Y:S01]  /*0e80*/  ISETP.GT.U32.AND P2, PT, R2.reuse, R5, PT ;  /* 0x000000050200720c */ /* 0x040fe20003f44070 */
[C---:B------:R-:W-:Y:S01]  /*0e90*/  IMAD R23, R2.reuse, R10, R23 ;  /* 0x0000000a02177224 */ /* 0x040fe200078e0217 */
[----:B------:R-:W-:Y:S01]  /*0ea0*/  ISETP.GT.U32.AND P3, PT, R2, R7, PT ;  /* 0x000000070200720c */ /* 0x000fe20003f64070 */
[----:B------:R-:W-:Y:S01]  /*0eb0*/  IMAD.HI.U32 R11, R6, R27, RZ ;  /* 0x0000001b060b7227 */ /* 0x000fe200078e00ff */
[----:B------:R-:W-:-:S03]  /*0ec0*/  ISETP.GT.U32.AND P6, PT, R2, R17, PT ;  /* 0x000000110200720c */ /* 0x000fc60003fc4070 */
[----:B------:R-:W-:Y:S02]  /*0ed0*/  IMAD.MOV R12, RZ, RZ, -R12 ;  /* 0x000000ffff0c7224 */ /* 0x000fe400078e0a0c */
[----:B------:R-:W-:-:S04]  /*0ee0*/  IMAD.HI.U32 R10, R6, R25, RZ ;  /* 0x00000019060a7227 */ /* 0x000fc800078e00ff */
[----:B------:R-:W-:Y:S02]  /*0ef0*/  IMAD R51, R16, 0x8, R51 ;  /* 0x0000000810337824 */ /* 0x000fe400078e0233 */
[----:B------:R-:W-:Y:S02]  /*0f00*/  IMAD.MOV R16, RZ, RZ, -R13 ;  /* 0x000000ffff107224 */ /* 0x000fe400078e0a0d */
[C---:B------:R-:W-:Y:S02]  /*0f10*/  IMAD R13, R2.reuse, R14, R15 ;  /* 0x0000000e020d7224 */ /* 0x040fe400078e020f */
[----:B------:R-:W-:Y:S02]  /*0f20*/  IMAD.MOV R11, RZ, RZ, -R11 ;  /* 0x000000ffff0b7224 */ /* 0x000fe400078e0a0b */
[C---:B------:R-:W-:Y:S01]  /*0f30*/  IMAD R19, R2.reuse, R12, R19 ;  /* 0x0000000c02137224 */ /* 0x040fe200078e0213 */
[----:B------:R-:W-:Y:S01]  /*0f40*/  ISETP.GT.U32.AND P5, PT, R2, R13, PT ;  /* 0x0000000d0200720c */ /* 0x000fe20003fa4070 */
[----:B------:R-:W-:-:S02]  /*0f50*/  IMAD.MOV R15, RZ, RZ, -R10 ;  /* 0x000000ffff0f7224 */ /* 0x000fc400078e0a0a */
[----:B------:R-:W-:Y:S01]  /*0f60*/  IMAD.HI.U32 R10, R6, R29, RZ ;  /* 0x0000001d060a7227 */ /* 0x000fe200078e00ff */
[----:B------:R-:W-:-:S03]  /*0f70*/  ISETP.GT.U32.AND P4, PT, R2, R19, PT ;  /* 0x000000130200720c */ /* 0x000fc60003f84070 */
[----:B------:R-:W-:-:S04]  /*0f80*/  IMAD.HI.U32 R12, R6, R31, RZ ;  /* 0x0000001f060c7227 */ /* 0x000fc800078e00ff */
[----:B------:R-:W-:Y:S01]  /*0f90*/  IMAD R27, R2, R11, R27 ;  /* 0x0000000b021b7224 */ /* 0x000fe200078e021b */
[----:B------:R-:W-:Y:S01]  /*0fa0*/  LEA R11, R0, UR4, 0x7 ;  /* 0x00000004000b7c11 */ /* 0x000fe2000f8e38ff */
[----:B------:R-:W-:Y:S01]  /*0fb0*/  IMAD.MOV R10, RZ, RZ, -R10 ;  /* 0x000000ffff0a7224 */ /* 0x000fe200078e0a0a */
[----:B------:R-:W-:Y:S01]  /*0fc0*/  USHF.L.U32 UR4, UR20, 0x15, URZ ;  /* 0x0000001514047899 */ /* 0x000fe200080006ff */
[----:B------:R-:W-:Y:S02]  /*0fd0*/  IMAD.MOV R12, RZ, RZ, -R12 ;  /* 0x000000ffff0c7224 */ /* 0x000fe400078e0a0c */
[C---:B------:R-:W-:Y:S01]  /*0fe0*/  IMAD R29, R2.reuse, R10, R29 ;  /* 0x0000000a021d7224 */ /* 0x040fe200078e021d */
[----:B------:R-:W-:Y:S01]  /*0ff0*/  ULOP3.LUT UR4, UR4, 0x600000, URZ, 0xc0, !UPT ;  /* 0x0060000004047892 */ /* 0x000fe2000f8ec0ff */
[----:B------:R-:W-:Y:S02]  /*1000*/  IMAD R31, R2, R12, R31 ;  /* 0x0000000c021f7224 */ /* 0x000fe400078e021f */
[----:B------:R-:W-:-:S02]  /*1010*/  IMAD.IADD R0, R24, 0x1, R11 ;  /* 0x0000000118007824 */ /* 0x000fc400078e020b */
[----:B------:R-:W-:-:S04]  /*1020*/  IMAD.HI.U32 R14, R6, R33, RZ ;  /* 0x00000021060e7227 */ /* 0x000fc800078e00ff */
[----:B------:R-:W-:-:S04]  /*1030*/  IMAD.HI.U32 R10, R6, R39, RZ ;  /* 0x00000027060a7227 */ /* 0x000fc800078e00ff */
[----:B------:R-:W-:-:S04]  /*1040*/  IMAD.HI.U32 R11, R6, R43, RZ ;  /* 0x0000002b060b7227 */ /* 0x000fc800078e00ff */
[----:B------:R-:W-:-:S04]  /*1050*/  IMAD.HI.U32 R12, R6, R45, RZ ;  /* 0x0000002d060c7227 */ /* 0x000fc800078e00ff */
[----:B------:R-:W-:-:S04]  /*1060*/  IMAD.HI.U32 R6, R6, R47, RZ ;  /* 0x0000002f06067227 */ /* 0x000fc800078e00ff */
[----:B------:R-:W-:Y:S02]  /*1070*/  IMAD.MOV R6, RZ, RZ, -R6 ;  /* 0x000000ffff067224 */ /* 0x000fe400078e0a06 */
[----:B------:R-:W-:Y:S02]  /*1080*/  IMAD.MOV R14, RZ, RZ, -R14 ;  /* 0x000000ffff0e7224 */ /* 0x000fe400078e0a0e */
[C---:B------:R-:W-:Y:S02]  /*1090*/  IMAD R47, R2.reuse, R6, R47 ;  /* 0x00000006022f7224 */ /* 0x040fe400078e022f */
[C---:B------:R-:W-:Y:S01]  /*10a0*/  IMAD R33, R2.reuse, R14, R33 ;  /* 0x0000000e02217224 */ /* 0x040fe200078e0221 */
[----:B------:R-:W-:Y:S01]  /*10b0*/  IABS R14, R0 ;  /* 0x00000000000e7213 */ /* 0x000fe20000000000 */
[C---:B------:R-:W-:Y:S01]  /*10c0*/  IMAD R21, R2.reuse, R16, R21 ;  /* 0x0000001002157224 */ /* 0x040fe200078e0215 */
[----:B------:R-:W-:Y:S01]  /*10d0*/  ISETP.GT.U32.AND P0, PT, R2, R47, PT ;  /* 0x0000002f0200720c */ /* 0x000fe20003f04070 */
[----:B------:R-:W-:-:S02]  /*10e0*/  @!P2 IMAD.IADD R5, R5, 0x1, -R2 ;  /* 0x000000010505a824 */ /* 0x000fc400078e0a02 */
[----:B------:R-:W-:Y:S01]  /*10f0*/  IMAD.HI.U32 R4, R4, R14, RZ ;  /* 0x0000000e04047227 */ /* 0x000fe200078e00ff */
[----:B------:R-:W-:-:S03]  /*1100*/  ISETP.GT.U32.AND P1, PT, R2, R21, PT ;  /* 0x000000150200720c */ /* 0x000fc60003f24070 */
[----:B------:R-:W-:Y:S02]  /*1110*/  IMAD.MOV R4, RZ, RZ, -R4 ;  /* 0x000000ffff047224 */ /* 0x000fe400078e0a04 */
[----:B------:R-:W-:Y:S01]  /*1120*/  @!P3 IMAD.IADD R7, R7, 0x1, -R2 ;  /* 0x000000010707b824 */ /* 0x000fe200078e0a02 */
[C---:B------:R-:W-:Y:S01]  /*1130*/  ISETP.GT.U32.AND P3, PT, R2.reuse, R5, PT ;  /* 0x000000050200720c */ /* 0x040fe20003f64070 */
[----:B------:R-:W-:Y:S02]  /*1140*/  IMAD R4, R3, R4, R14 ;  /* 0x0000000403047224 */ /* 0x000fe400078e020e */
[--C-:B------:R-:W-:Y:S02]  /*1150*/  @!P0 IMAD.IADD R47, R47, 0x1, -R2.reuse ;  /* 0x000000012f2f8824 */ /* 0x100fe400078e0a02 */
[--C-:B------:R-:W-:Y:S01]  /*1160*/  @!P4 IMAD.IADD R19, R19, 0x1, -R2.reuse ;  /* 0x000000011313c824 */ /* 0x100fe200078e0a02 */
[----:B------:R-:W-:Y:S01]  /*1170*/  ISETP.GT.U32.AND P0, PT, R3, R4, PT ;  /* 0x000000040300720c */ /* 0x000fe20003f04070 */
[----:B------:R-:W-:Y:S01]  /*1180*/  @!P5 IMAD.IADD R13, R13, 0x1, -R2 ;  /* 0x000000010d0dd824 */ /* 0x000fe200078e0a02 */
[C---:B------:R-:W-:Y:S01]  /*1190*/  ISETP.GT.U32.AND P2, PT, R2.reuse, R47, PT ;  /* 0x0000002f0200720c */ /* 0x040fe20003f44070 */
[----:B------:R-:W-:-:S02]  /*11a0*/  IMAD R25, R2, R15, R25 ;  /* 0x0000000f02197224 */ /* 0x000fc400078e0219 */
[--C-:B------:R-:W-:Y:S01]  /*11b0*/  @!P1 IMAD.IADD R21, R21, 0x1, -R2.reuse ;  /* 0x0000000115159824 */ /* 0x100fe200078e0a02 */
[C---:B------:R-:W-:Y:S01]  /*11c0*/  ISETP.GT.U32.AND P1, PT, R2.reuse, R19, PT ;  /* 0x000000130200720c */ /* 0x040fe20003f24070 */
[--C-:B------:R-:W-:Y:S01]  /*11d0*/  @!P6 IMAD.IADD R17, R17, 0x1, -R2.reuse ;  /* 0x000000011111e824 */ /* 0x100fe200078e0a02 */
[C---:B------:R-:W-:Y:S01]  /*11e0*/  ISETP.GT.U32.AND P4, PT, R2.reuse, R13, PT ;  /* 0x0000000d0200720c */ /* 0x040fe20003f84070 */
[----:B------:R-:W-:Y:S01]  /*11f0*/  @!P3 IMAD.IADD R5, R5, 0x1, -R2 ;  /* 0x000000010505b824 */ /* 0x000fe200078e0a02 */
[C---:B------:R-:W-:Y:S01]  /*1200*/  ISETP.GT.U32.AND P3, PT, R2.reuse, R25, PT ;  /* 0x000000190200720c */ /* 0x040fe20003f64070 */
[----:B------:R-:W-:Y:S01]  /*1210*/  IMAD.MOV R12, RZ, RZ, -R12 ;  /* 0x000000ffff0c7224 */ /* 0x000fe200078e0a0c */
[----:B------:R-:W-:Y:S01]  /*1220*/  ISETP.GT.U32.AND P6, PT, R2, R7, PT ;  /* 0x000000070200720c */ /* 0x000fe20003fc4070 */
[----:B------:R-:W-:Y:S01]  /*1230*/  @!P0 IMAD.IADD R4, R4, 0x1, -R3 ;  /* 0x0000000104048824 */ /* 0x000fe200078e0a03 */
[C---:B------:R-:W-:Y:S01]  /*1240*/  ISETP.GT.U32.AND P5, PT, R2.reuse, R17, PT ;  /* 0x000000110200720c */ /* 0x040fe20003fa4070 */
[--C-:B------:R-:W-:Y:S01]  /*1250*/  @!P2 IMAD.IADD R47, R47, 0x1, -R2.reuse ;  /* 0x000000012f2fa824 */ /* 0x100fe200078e0a02 */
[C---:B------:R-:W-:Y:S01]  /*1260*/  ISETP.GT.U32.AND P2, PT, R2.reuse, R23, PT ;  /* 0x000000170200720c */ /* 0x040fe20003f44070 */
[C---:B------:R-:W-:Y:S01]  /*1270*/  IMAD R45, R2.reuse, R12, R45 ;  /* 0x0000000c022d7224 */ /* 0x040fe200078e022d */
[C---:B------:R-:W-:Y:S01]  /*1280*/  ISETP.GT.U32.AND P0, PT, R2.reuse, R21, PT ;  /* 0x000000150200720c */ /* 0x040fe20003f04070 */
[----:B------:R-:W-:Y:S01]  /*1290*/  @!P1 IMAD.IADD R19, R19, 0x1, -R2 ;  /* 0x0000000113139824 */ /* 0x000fe200078e0a02 */
[----:B------:R-:W-:Y:S01]  /*12a0*/  ISETP.GT.U32.AND P1, PT, R2, R33, PT ;  /* 0x000000210200720c */ /* 0x000fe20003f24070 */
[----:B------:R-:W-:-:S02]  /*12b0*/  IMAD.MOV R11, RZ, RZ, -R11 ;  /* 0x000000ffff0b7224 */ /* 0x000fc400078e0a0b */
[----:B------:R-:W-:Y:S02]  /*12c0*/  IMAD.MOV R10, RZ, RZ, -R10 ;  /* 0x000000ffff0a7224 */ /* 0x000fe400078e0a0a */
[--C-:B------:R-:W-:Y:S01]  /*12d0*/  @!P4 IMAD.IADD R13, R13, 0x1, -R2.reuse ;  /* 0x000000010d0dc824 */ /* 0x100fe200078e0a02 */
[C---:B------:R-:W-:Y:S01]  /*12e0*/  ISETP.GT.U32.AND P4, PT, R2.reuse, R29, PT ;  /* 0x0000001d0200720c */ /* 0x040fe20003f84070 */
[--C-:B------:R-:W-:Y:S01]  /*12f0*/  @!P3 IMAD.IADD R25, R25, 0x1, -R2.reuse ;  /* 0x000000011919b824 */ /* 0x100fe200078e0a02 */
[C---:B------:R-:W-:Y:S01]  /*1300*/  ISETP.GT.U32.AND P3, PT, R2.reuse, R45, PT ;  /* 0x0000002d0200720c */ /* 0x040fe20003f64070 */
[C---:B------:R-:W-:Y:S02]  /*1310*/  IMAD R43, R2.reuse, R11, R43 ;  /* 0x0000000b022b7224 */ /* 0x040fe400078e022b */
[--C-:B------:R-:W-:Y:S01]  /*1320*/  @!P6 IMAD.IADD R7, R7, 0x1, -R2.reuse ;  /* 0x000000010707e824 */ /* 0x100fe200078e0a02 */
[C---:B------:R-:W-:Y:S01]  /*1330*/  ISETP.GT.U32.AND P6, PT, R2.reuse, R27, PT ;  /* 0x0000001b0200720c */ /* 0x040fe20003fc4070 */
[--C-:B------:R-:W-:Y:S01]  /*1340*/  @!P5 IMAD.IADD R17, R17, 0x1, -R2.reuse ;  /* 0x000000011111d824 */ /* 0x100fe200078e0a02 */
[C---:B------:R-:W-:Y:S01]  /*1350*/  ISETP.GT.U32.AND P5, PT, R2.reuse, R31, PT ;  /* 0x0000001f0200720c */ /* 0x040fe20003fa4070 */
[C---:B------:R-:W-:Y:S01]  /*1360*/  IMAD R39, R2.reuse, R10, R39 ;  /* 0x0000000a02277224 */ /* 0x040fe200078e0227 */
[----:B------:R-:W0:Y:S01]  /*1370*/  LDS R11, [UR13] ;  /* 0x0000000dff0b7984 */ /* 0x000e220008000800 */
[--C-:B------:R-:W-:Y:S01]  /*1380*/  @!P2 IMAD.IADD R23, R23, 0x1, -R2.reuse ;  /* 0x000000011717a824 */ /* 0x100fe200078e0a02 */
[C---:B------:R-:W-:Y:S01]  /*1390*/  ISETP.GT.U32.AND P2, PT, R2.reuse, R43, PT ;  /* 0x0000002b0200720c */ /* 0x040fe20003f44070 */
[--C-:B------:R-:W-:Y:S01]  /*13a0*/  @!P0 IMAD.IADD R21, R21, 0x1, -R2.reuse ;  /* 0x0000000115158824 */ /* 0x100fe200078e0a02 */
[C---:B------:R-:W-:Y:S01]  /*13b0*/  ISETP.GT.U32.AND P0, PT, R2.reuse, R39, PT ;  /* 0x000000270200720c */ /* 0x040fe20003f04070 */
[--C-:B------:R-:W-:Y:S01]  /*13c0*/  @!P1 IMAD.IADD R33, R33, 0x1, -R2.reuse ;  /* 0x0000000121219824 */ /* 0x100fe200078e0a02 */
[----:B------:R-:W-:Y:S01]  /*13d0*/  PLOP3.LUT P1, PT, PT, PT, UP1, 0x80, 0x8 ;  /* 0x000000000008781c */ /* 0x000fe20003f2f018 */
[--C-:B------:R-:W-:Y:S01]  /*13e0*/  @!P4 IMAD.IADD R29, R29, 0x1, -R2.reuse ;  /* 0x000000011d1dc824 */ /* 0x100fe200078e0a02 */
[C---:B------:R-:W-:Y:S01]  /*13f0*/  ISETP.GT.U32.AND P4, PT, R2.reuse, R25, PT ;  /* 0x000000190200720c */ /* 0x040fe20003f84070 */
[--C-:B------:R-:W-:Y:S01]  /*1400*/  @!P3 IMAD.IADD R45, R45, 0x1, -R2.reuse ;  /* 0x000000012d2db824 */ /* 0x100fe200078e0a02 */
[C---:B------:R-:W-:Y:S01]  /*1410*/  ISETP.GT.U32.AND P3, PT, R2.reuse, R33, PT ;  /* 0x000000210200720c */ /* 0x040fe20003f64070 */
[--C-:B------:R-:W-:Y:S01]  /*1420*/  @!P6 IMAD.IADD R27, R27, 0x1, -R2.reuse ;  /* 0x000000011b1be824 */ /* 0x100fe200078e0a02 */
[----:B------:R-:W-:Y:S01]  /*1430*/  ISETP.GT.U32.AND P6, PT, R2, R23, PT ;  /* 0x000000170200720c */ /* 0x000fe20003fc4070 */
[----:B------:R-:W-:-:S02]  /*1440*/  @!P5 IMAD.IADD R31, R31, 0x1, -R2 ;  /* 0x000000011f1fd824 */ /* 0x000fc400078e0a02 */
[--C-:B------:R-:W-:Y:S01]  /*1450*/  @!P2 IMAD.IADD R43, R43, 0x1, -R2.reuse ;  /* 0x000000012b2ba824 */ /* 0x100fe200078e0a02 */
[C---:B------:R-:W-:Y:S01]  /*1460*/  ISETP.GT.U32.AND P5, PT, R2.reuse, R27, PT ;  /* 0x0000001b0200720c */ /* 0x040fe20003fa4070 */
[--C-:B------:R-:W-:Y:S01]  /*1470*/  @!P0 IMAD.IADD R39, R39, 0x1, -R2.reuse ;  /* 0x0000000127278824 */ /* 0x100fe200078e0a02 */
[C---:B------:R-:W-:Y:S01]  /*1480*/  ISETP.GT.U32.AND P2, PT, R2.reuse, R31, PT ;  /* 0x0000001f0200720c */ /* 0x040fe20003f44070 */
[----:B------:R-:W-:Y:S01]  /*1490*/  IMAD.U32 R6, RZ, RZ, UR10 ;  /* 0x0000000aff067e24 */ /* 0x000fe2000f8e00ff */
[C---:B------:R-:W-:Y:S01]  /*14a0*/  ISETP.GT.U32.AND P0, PT, R2.reuse, R29, PT ;  /* 0x0000001d0200720c */ /* 0x040fe20003f04070 */
[--C-:B------:R-:W-:Y:S01]  /*14b0*/  @!P4 IMAD.IADD R25, R25, 0x1, -R2.reuse ;  /* 0x000000011919c824 */ /* 0x100fe200078e0a02 */
[----:B------:R-:W-:Y:S01]  /*14c0*/  ISETP.GT.U32.AND P4, PT, R2, R39, PT ;  /* 0x000000270200720c */ /* 0x000fe20003f84070 */
[--C-:B------:R-:W-:Y:S01]  /*14d0*/  @!P3 IMAD.IADD R33, R33, 0x1, -R2.reuse ;  /* 0x000000012121b824 */ /* 0x100fe200078e0a02 */
[----:B------:R-:W-:Y:S01]  /*14e0*/  ISETP.GE.AND P3, PT, R66, RZ, PT ;  /* 0x000000ff4200720c */ /* 0x000fe20003f66270 */
[----:B------:R-:W-:Y:S01]  /*14f0*/  @!P6 IMAD.IADD R23, R23, 0x1, -R2 ;  /* 0x000000011717e824 */ /* 0x000fe200078e0a02 */
[----:B------:R-:W-:Y:S01]  /*1500*/  ISETP.GT.U32.AND P6, PT, R2, R45, PT ;  /* 0x0000002d0200720c */ /* 0x000fe20003fc4070 */
[----:B------:R-:W-:-:S02]  /*1510*/  IMAD.U32 R10, RZ, RZ, UR10 ;  /* 0x0000000aff0a7e24 */ /* 0x000fc4000f8e00ff */
[--C-:B------:R-:W-:Y:S01]  /*1520*/  @!P5 IMAD.IADD R27, R27, 0x1, -R2.reuse ;  /* 0x000000011b1bd824 */ /* 0x100fe200078e0a02 */
[----:B------:R-:W-:Y:S01]  /*1530*/  ISETP.GT.U32.AND P5, PT, R2, R43, PT ;  /* 0x0000002b0200720c */ /* 0x000fe20003fa4070 */
[--C-:B------:R-:W-:Y:S01]  /*1540*/  @!P2 IMAD.IADD R31, R31, 0x1, -R2.reuse ;  /* 0x000000011f1fa824 */ /* 0x100fe200078e0a02 */
[----:B------:R-:W-:Y:S01]  /*1550*/  ISETP.GE.AND P2, PT, R67, RZ, PT ;  /* 0x000000ff4300720c */ /* 0x000fe20003f46270 */
[--C-:B------:R-:W-:Y:S01]  /*1560*/  @!P0 IMAD.IADD R29, R29, 0x1, -R2.reuse ;  /* 0x000000011d1d8824 */ /* 0x100fe200078e0a02 */
[----:B------:R-:W-:Y:S01]  /*1570*/  ISETP.GT.U32.AND P0, PT, R3, R4, PT ;  /* 0x000000040300720c */ /* 0x000fe20003f04070 */
[--C-:B------:R-:W-:Y:S01]  /*1580*/  @!P4 IMAD.IADD R39, R39, 0x1, -R2.reuse ;  /* 0x000000012727c824 */ /* 0x100fe200078e0a02 */
[----:B------:R-:W-:Y:S01]  /*1590*/  ISETP.GE.AND P4, PT, R91, RZ, PT ;  /* 0x000000ff5b00720c */ /* 0x000fe20003f86270 */
[----:B------:R-:W-:Y:S01]  /*15a0*/  @!P3 IMAD.MOV R7, RZ, RZ, -R7 ;  /* 0x000000ffff07b224 */ /* 0x000fe200078e0a07 */
[----:B------:R-:W-:Y:S01]  /*15b0*/  ISETP.GE.AND P3, PT, R87, RZ, PT ;  /* 0x000000ff5700720c */ /* 0x000fe20003f66270 */
[----:B------:R-:W-:Y:S01]  /*15c0*/  IMAD R55, R6, 0x4, R51 ;  /* 0x0000000406377824 */ /* 0x000fe200078e0233 */
[----:B0-----:R-:W-:Y:S01]  /*15d0*/  R2UR UR12, R11 ;  /* 0x000000000b0c72ca */ /* 0x001fe200000e0000 */
[--C-:B------:R-:W-:Y:S01]  /*15e0*/  @!P6 IMAD.IADD R45, R45, 0x1, -R2.reuse ;  /* 0x000000012d2de824 */ /* 0x100fe200078e0a02 */
[----:B------:R-:W-:Y:S01]  /*15f0*/  ISETP.GE.AND P6, PT, R0, RZ, PT ;  /* 0x000000ff0000720c */ /* 0x000fe20003fc6270 */
[----:B------:R-:W-:Y:S01]  /*1600*/  @!P5 IMAD.IADD R43, R43, 0x1, -R2 ;  /* 0x000000012b2bd824 */ /* 0x000fe200078e0a02 */
[----:B------:R-:W-:Y:S01]  /*1610*/  ISETP.GE.AND P5, PT, R90, RZ, PT ;  /* 0x000000ff5a00720c */ /* 0x000fe20003fa6270 */
[----:B------:R-:W-:Y:S01]  /*1620*/  @!P2 IMAD.MOV R5, RZ, RZ, -R5 ;  /* 0x000000ffff05a224 */ /* 0x000fe200078e0a05 */
[----:B------:R-:W-:Y:S01]  /*1630*/  ISETP.GE.AND P2, PT, R88, RZ, PT ;  /* 0x000000ff5800720c */ /* 0x000fe20003f46270 */
[----:B------:R-:W-:Y:S01]  /*1640*/  @!P0 IMAD.IADD R4, R4, 0x1, -R3 ;  /* 0x0000000104048824 */ /* 0x000fe200078e0a03 */
[----:B------:R-:W-:Y:S01]  /*1650*/  ISETP.GE.AND P0, PT, R89, RZ, PT ;  /* 0x000000ff5900720c */ /* 0x000fe20003f06270 */
[----:B------:R-:W-:Y:S01]  /*1660*/  @!P4 IMAD.MOV R13, RZ, RZ, -R13 ;  /* 0x000000ffff0dc224 */ /* 0x000fe200078e0a0d */
[----:B------:R-:W-:Y:S01]  /*1670*/  ISETP.GE.AND P4, PT, R86, RZ, PT ;  /* 0x000000ff5600720c */ /* 0x000fe20003f86270 */
[----:B------:R-:W-:Y:S01]  /*1680*/  @!P3 IMAD.MOV R23, RZ, RZ, -R23 ;  /* 0x000000ffff17b224 */ /* 0x000fe200078e0a17 */
[----:B------:R-:W-:Y:S01]  /*1690*/  ISETP.GE.AND P3, PT, R82, RZ, PT ;  /* 0x000000ff5200720c */ /* 0x000fe20003f66270 */
[----:B------:R-:W-:Y:S01]  /*16a0*/  IMAD.MOV.U32 R3, RZ, RZ, R25 ;  /* 0x000000ffff037224 */ /* 0x000fe200078e0019 */
[----:B------:R-:W-:Y:S01]  /*16b0*/  UIADD3 UR14, UPT, UPT, UR5, UR4, UR12 ;  /* 0x00000004050e7290 */ /* 0x000fe2000fffe00c */
[----:B------:R-:W-:-:S02]  /*16c0*/  IMAD.MOV.U32 R35, RZ, RZ, R27 ;  /* 0x000000ffff237224 */ /* 0x000fc400078e001b */
[----:B------:R-:W-:Y:S01]  /*16d0*/  @!P5 IMAD.MOV R17, RZ, RZ, -R17 ;  /* 0x000000ffff11d224 */ /* 0x000fe200078e0a11 */
[----:B------:R-:W-:Y:S01]  /*16e0*/  ISETP.GE.AND P5, PT, R85, RZ, PT ;  /* 0x000000ff5500720c */ /* 0x000fe20003fa6270 */
[----:B------:R-:W-:Y:S01]  /*16f0*/  @!P2 IMAD.MOV R21, RZ, RZ, -R21 ;  /* 0x000000ffff15a224 */ /* 0x000fe200078e0a15 */
[----:B------:R-:W-:Y:S01]  /*1700*/  ISETP.GE.AND P2, PT, R83, RZ, PT ;  /* 0x000000ff5300720c */ /* 0x000fe20003f46270 */
[----:B------:R-:W-:Y:S01]  /*1710*/  @!P0 IMAD.MOV R19, RZ, RZ, -R19 ;  /* 0x000000ffff138224 */ /* 0x000fe200078e0a13 */
[----:B------:R-:W-:Y:S01]  /*1720*/  ISETP.GE.AND P0, PT, R84, RZ, PT ;  /* 0x000000ff5400720c */ /* 0x000fe20003f06270 */
[----:B------:R-:W-:Y:S01]  /*1730*/  @!P4 IMAD.MOV R3, RZ, RZ, -R3 ;  /* 0x000000ffff03c224 */ /* 0x000fe200078e0a03 */
[----:B------:R-:W-:Y:S01]  /*1740*/  ISETP.GE.AND P4, PT, R81, RZ, PT ;  /* 0x000000ff5100720c */ /* 0x000fe20003f86270 */
[----:B------:R-:W-:Y:S01]  /*1750*/  @!P3 IMAD.MOV R33, RZ, RZ, -R33 ;  /* 0x000000ffff21b224 */ /* 0x000fe200078e0a21 */
[----:B------:R-:W-:Y:S01]  /*1760*/  ISETP.NE.AND P3, PT, R8, RZ, PT ;  /* 0x000000ff0800720c */ /* 0x000fe20003f65270 */
[----:B------:R-:W-:-:S02]  /*1770*/  IMAD.MOV.U32 R11, RZ, RZ, R31 ;  /* 0x000000ffff0b7224 */ /* 0x000fc400078e001f */
[----:B------:R-:W-:Y:S02]  /*1780*/  IMAD.U32 R12, RZ, RZ, UR10 ;  /* 0x0000000aff0c7e24 */ /* 0x000fe4000f8e00ff */
[----:B------:R-:W-:Y:S01]  /*1790*/  IMAD R57, R10, 0x4, R55 ;  /* 0x000000040a397824 */ /* 0x000fe200078e0237 */
[----:B------:R-:W-:Y:S01]  /*17a0*/  LOP3.LUT R10, R70, 0x4, RZ, 0xfc, !PT ;  /* 0x00000004460a7812 */ /* 0x000fe200078efcff */
[----:B------:R-:W-:Y:S02]  /*17b0*/  IMAD.MOV.U32 R37, RZ, RZ, R29 ;  /* 0x000000ffff257224 */ /* 0x000fe400078e001d */
[----:B------:R-:W-:Y:S01]  /*17c0*/  @!P5 IMAD.MOV R35, RZ, RZ, -R35 ;  /* 0x000000ffff23d224 */ /* 0x000fe200078e0a23 */
[----:B------:R-:W-:Y:S01]  /*17d0*/  ISETP.GE.AND P5, PT, R80, RZ, PT ;  /* 0x000000ff5000720c */ /* 0x000fe20003fa6270 */
[----:B------:R-:W-:Y:S01]  /*17e0*/  @!P2 IMAD.MOV R11, RZ, RZ, -R11 ;  /* 0x000000ffff0ba224 */ /* 0x000fe200078e0a0b */
[----:B------:R-:W-:Y:S01]  /*17f0*/  ISETP.GE.AND P2, PT, R79, RZ, PT ;  /* 0x000000ff4f00720c */ /* 0x000fe20003f46270 */
[----:B------:R-:W-:Y:S01]  /*1800*/  IMAD.U32 R14, RZ, RZ, UR10 ;  /* 0x0000000aff0e7e24 */ /* 0x000fe2000f8e00ff */
[----:B------:R-:W-:Y:S01]  /*1810*/  ISETP.LT.AND P1, PT, R10, UR8, P1 ;  /* 0x000000080a007c0c */ /* 0x000fe20008f21270 */
[----:B------:R-:W-:-:S02]  /*1820*/  IMAD R61, R12, 0x8, R57 ;  /* 0x000000080c3d7824 */ /* 0x000fc400078e0239 */
[----:B------:R-:W-:Y:S01]  /*1830*/  @!P0 IMAD.MOV R37, RZ, RZ, -R37 ;  /* 0x000000ffff258224 */ /* 0x000fe200078e0a25 */
[----:B------:R-:W-:Y:S01]  /*1840*/  ISETP.GE.AND P0, PT, R78, RZ, PT ;  /* 0x000000ff4e00720c */ /* 0x000fe20003f06270 */
[----:B------:R-:W-:Y:S02]  /*1850*/  IMAD.MOV.U32 R41, RZ, RZ, R39 ;  /* 0x000000ffff297224 */ /* 0x000fe400078e0027 */
[----:B------:R-:W-:Y:S02]  /*1860*/  IMAD.U32 R16, RZ, RZ, UR10 ;  /* 0x0000000aff107e24 */ /* 0x000fe4000f8e00ff */
[----:B------:R-:W-:Y:S02]  /*1870*/  IMAD R65, R14, 0x4, R61 ;  /* 0x000000040e417824 */ /* 0x000fe400078e023d */
[----:B------:R-:W-:Y:S01]  /*1880*/  @!P4 IMAD.MOV R41, RZ, RZ, -R41 ;  /* 0x000000ffff29c224 */ /* 0x000fe200078e0a29 */
[----:B------:R-:W-:Y:S01]  /*1890*/  BAR.SYNC.DEFER_BLOCKING 0x0 ;  /* 0x0000000000007b1d */ /* 0x000fe20000010000 */
[----:B------:R-:W-:Y:S01]  /*18a0*/  @!P6 IMAD.MOV R4, RZ, RZ, -R4 ;  /* 0x000000ffff04e224 */ /* 0x000fe200078e0a04 */
[----:B------:R-:W-:Y:S01]  /*18b0*/  ISETP.NE.AND P4, PT, R9, RZ, PT ;  /* 0x000000ff0900720c */ /* 0x000fe20003f85270 */
[----:B------:R-:W-:Y:S01]  /*18c0*/  IMAD R105, R16, 0x4, R65 ;  /* 0x0000000410697824 */ /* 0x000fe200078e0241 */
[----:B------:R-:W-:Y:S01]  /*18d0*/  @!P3 LOP3.LUT R4, RZ, R8, RZ, 0x33, !PT ;  /* 0x00000008ff04b212 */ /* 0x000fe200078e33ff */
[----:B------:R-:W-:Y:S01]  /*18e0*/  IMAD.U32 R9, RZ, RZ, UR10 ;  /* 0x0000000aff097e24 */ /* 0x000fe2000f8e00ff */
[----:B------:R-:W-:Y:S01]  /*18f0*/  SEL R32, R36, R3, !P4 ;  /* 0x0000000324207207 */ /* 0x000fe20006000000 */
[----:B------:R-:W-:Y:S01]  /*1900*/  IMAD R8, R70, UR10, RZ ;  /* 0x0000000a46087c24 */ /* 0x000fe2000f8e02ff */
[----:B------:R-:W-:Y:S01]  /*1910*/  SEL R39, R36, R33, !P4 ;  /* 0x0000002124277207 */ /* 0x000fe20006000000 */
[----:B------:R-:W-:Y:S01]  /*1920*/  IMAD R107, R18, 0x8, R105 ;  /* 0x00000008126b7824 */ /* 0x000fe200078e0269 */
[C---:B------:R-:W-:Y:S01]  /*1930*/  SEL R25, R36.reuse, R5, !P4 ;  /* 0x0000000524197207 */ /* 0x040fe20006000000 */
[----:B------:R-:W-:Y:S01]  /*1940*/  IMAD.U32 R10, RZ, RZ, UR10 ;  /* 0x0000000aff0a7e24 */ /* 0x000fe2000f8e00ff */
[C---:B------:R-:W-:Y:S01]  /*1950*/  SEL R26, R36.reuse, R7, !P4 ;  /* 0x00000007241a7207 */ /* 0x040fe20006000000 */
[----:B------:R-:W-:Y:S01]  /*1960*/  IMAD R9, R9, 0x4, R8 ;  /* 0x0000000409097824 */ /* 0x000fe200078e0208 */
[C---:B------:R-:W-:Y:S01]  /*1970*/  SEL R27, R36.reuse, R13, !P4 ;  /* 0x0000000d241b7207 */ /* 0x040fe20006000000 */
[----:B------:R-:W-:Y:S01]  /*1980*/  @!P5 IMAD.MOV R43, RZ, RZ, -R43 ;  /* 0x000000ffff2bd224 */ /* 0x000fe200078e0a2b */
[C---:B------:R-:W-:Y:S01]  /*1990*/  SEL R28, R36.reuse, R17, !P4 ;  /* 0x00000011241c7207 */ /* 0x040fe20006000000 */
[----:B------:R-:W-:Y:S01]  /*19a0*/  @!P2 IMAD.MOV R45, RZ, RZ, -R45 ;  /* 0x000000ffff2da224 */ /* 0x000fe200078e0a2d */
[C---:B------:R-:W-:Y:S01]  /*19b0*/  SEL R29, R36.reuse, R19, !P4 ;  /* 0x00000013241d7207 */ /* 0x040fe20006000000 */
[----:B------:R-:W-:Y:S01]  /*19c0*/  @!P0 IMAD.MOV R47, RZ, RZ, -R47 ;  /* 0x000000ffff2f8224 */ /* 0x000fe200078e0a2f */
[----:B------:R-:W-:Y:S01]  /*19d0*/  SEL R30, R36, R21, !P4 ;  /* 0x00000015241e7207 */ /* 0x000fe20006000000 */
[----:B------:R-:W-:Y:S01]  /*19e0*/  IMAD R15, R6, 0x4, R107 ;  /* 0x00000004060f7824 */ /* 0x000fe200078e026b */
[C---:B------:R-:W-:Y:S01]  /*19f0*/  SEL R31, R36.reuse, R23, !P4 ;  /* 0x00000017241f7207 */ /* 0x040fe20006000000 */
[----:B------:R-:W-:Y:S01]  /*1a00*/  IMAD.U32 R3, RZ, RZ, UR10 ;  /* 0x0000000aff037e24 */ /* 0x000fe2000f8e00ff */
[----:B------:R-:W-:Y:S01]  /*1a10*/  SEL R35, R36, R35, !P4 ;  /* 0x0000002324237207 */ /* 0x000fe20006000000 */
[----:B------:R-:W-:Y:S01]  /*1a20*/  IMAD R10, R10, 0x4, R9 ;  /* 0x000000040a0a7824 */ /* 0x000fe200078e0209 */
[----:B------:R-:W-:Y:S01]  /*1a30*/  SEL R37, R36, R37, !P4 ;  /* 0x0000002524257207 */ /* 0x000fe20006000000 */
[----:B------:R-:W-:Y:S01]  /*1a40*/  IMAD R15, R20, 0x4, R15 ;  /* 0x00000004140f7824 */ /* 0x000fe200078e020f */
[C---:B------:R-:W-:Y:S01]  /*1a50*/  SEL R38, R36.reuse, R11, !P4 ;  /* 0x0000000b24267207 */ /* 0x040fe20006000000 */
[----:B------:R-:W-:Y:S01]  /*1a60*/  IMAD.U32 R5, RZ, RZ, UR10 ;  /* 0x0000000aff057e24 */ /* 0x000fe2000f8e00ff */
[C---:B------:R-:W-:Y:S01]  /*1a70*/  SEL R40, R36.reuse, R41, !P4 ;  /* 0x0000002924287207 */ /* 0x040fe20006000000 */
[----:B------:R-:W-:Y:S01]  /*1a80*/  IMAD R3, R3, 0x8, R10 ;  /* 0x0000000803037824 */ /* 0x000fe200078e020a */
[----:B------:R-:W-:Y:S01]  /*1a90*/  SEL R33, R36, R43, !P4 ;  /* 0x0000002b24217207 */ /* 0x000fe20006000000 */
[----:B------:R-:W-:Y:S01]  /*1aa0*/  IMAD R49, R4, UR9, RZ ;  /* 0x0000000904317c24 */ /* 0x000fe2000f8e02ff */
[----:B------:R-:W-:-:S02]  /*1ab0*/  SEL R34, R36, R45, !P4 ;  /* 0x0000002d24227207 */ /* 0x000fc40006000000 */
[----:B------:R-:W-:Y:S02]  /*1ac0*/  SEL R36, R36, R47, !P4 ;  /* 0x0000002f24247207 */ /* 0x000fe40006000000 */
[----:B------:R-:W-:Y:S02]  /*1ad0*/  LOP3.LUT P4, RZ, R68, 0xff, RZ, 0xc0, !PT ;  /* 0x000000ff44ff7812 */ /* 0x000fe4000788c0ff */
[----:B------:R-:W-:Y:S02]  /*1ae0*/  PLOP3.LUT P0, PT, PT, PT, UP1, 0x80, 0x8 ;  /* 0x000000000008781c */ /* 0x000fe40003f0f018 */
[----:B------:R-:W-:Y:S01]  /*1af0*/  PLOP3.LUT P2, PT, PT, PT, UP1, 0x80, 0x8 ;  /* 0x000000000008781c */ /* 0x000fe20003f4f018 */
[----:B------:R-:W-:-:S12]  /*1b00*/  BRA.U UP0, `(.L_x_5) ;  /* 0x0000000100187547 */ /* 0x000fd8000b800000 */
[----:B------:R-:W-:Y:S01]  /*1b10*/  ELECT P3, URZ, PT ;  /* 0x0000000000ff782f */ /* 0x000fe20003860000 */
[----:B------:R-:W-:Y:S01]  /*1b20*/  IMAD.MOV.U32 R2, RZ, RZ, 0x1 ;  /* 0x00000001ff027424 */ /* 0x000fe200078e00ff */
[----:B------:R-:W-:Y:S01]  /*1b30*/  UMOV UR4, 0x40 ;  /* 0x0000004000047882 */ /* 0x000fe20000000000 */
[----:B------:R-:W-:Y:S01]  /*1b40*/  UVIRTCOUNT.DEALLOC.SMPOOL 0x80 ;  /* 0x000000800000784c */ /* 0x000fe20000000000 */
[----:B------:R-:W-:-:S09]  /*1b50*/  ULEA UR4, UR6, UR4, 0x18 ;  /* 0x0000000406047291 */ /* 0x000fd2000f8ec0ff */
[----:B------:R0:W-:Y:S03]  /*1b60*/  @P3 STS.U8 [UR4], R2 ;  /* 0x00000002ff003988 */ /* 0x0001e60008000004 */
.L_x_5:
[----:B------:R-:W-:Y:S01]  /*1b70*/  STTM.16dp32bit_t0_t15.x16 tmem[UR14], RZ ;  /* 0x000000ff000079ed */ /* 0x000fe20008a0000e */
[----:B------:R-:W-:Y:S01]  /*1b80*/  STTM.16dp32bit_t16_t31.x16 tmem[UR14+0x10], RZ ;  /* 0x000010ff000079ed */ /* 0x000fe20008a2000e */
[----:B------:R-:W1:Y:S02]  /*1b90*/  FENCE.VIEW.ASYNC.T ;  /* 0x00000000000073c6 */ /* 0x000e640000000200 */
[----:B-1----:R-:W-:Y:S01]  /*1ba0*/  VOTEU.ALL UP2, P4 ;  /* 0x0000000000ff7886 */ /* 0x002fe20002040000 */
[----:B------:R-:W-:Y:S01]  /*1bb0*/  VOTEU.ALL UP3, P4 ;  /* 0x0000000000ff7886 */ /* 0x000fe20002060000 */
[----:B------:R-:W-:Y:S01]  /*1bc0*/  IMAD.SHL.U32 R48, R49, 0x2, RZ ;  /* 0x0000000231307824 */ /* 0x000fe200078e00ff */
[----:B------:R-:W-:Y:S01]  /*1bd0*/  ISETP.LT.AND P2, PT, R97, UR8, P2 ;  /* 0x0000000861007c0c */ /* 0x000fe20009741270 */
[----:B------:R-:W-:Y:S01]  /*1be0*/  IMAD R12, R12, 0x4, R3 ;  /* 0x000000040c0c7824 */ /* 0x000fe200078e0203 */
[----:B------:R-:W-:-:S04]  /*1bf0*/  @!UP2 UIADD3 UR4, UPT, UPT, -UR7, 0x100000, URZ ;  /* 0x001000000704a890 */ /* 0x000fc8000fffe1ff */
[----:B------:R-:W-:Y:S02]  /*1c00*/  @!UP2 USHF.L.U32 UR5, UR4, 0xb, URZ ;  /* 0x0000000b0405a899 */ /* 0x000fe400080006ff */
[----:B------:R-:W-:Y:S01]  /*1c10*/  @!UP2 USHF.L.U32 UR4, UR4, 0x1, URZ ;  /* 0x000000010404a899 */ /* 0x000fe200080006ff */
[----:B------:R-:W-:Y:S01]  /*1c20*/  BAR.SYNC.DEFER_BLOCKING 0x0 ;  /* 0x0000000000007b1d */ /* 0x000fe20000010000 */
[----:B------:R-:W-:Y:S01]  /*1c30*/  IADD3 R42, P3, PT, R48, UR16, RZ ;  /* 0x00000010302a7c10 */ /* 0x000fe2000ff7e0ff */
[----:B------:R-:W-:Y:S01]  /*1c40*/  IMAD R5, R5, 0x4, R12 ;  /* 0x0000000405057824 */ /* 0x000fe200078e020c */
[----:B------:R-:W-:Y:S02]  /*1c50*/  ISETP.LT.AND P0, PT, R95, UR8, P0 ;  /* 0x000000085f007c0c */ /* 0x000fe40008701270 */
[----:B------:R-:W-:Y:S01]  /*1c60*/  LEA.HI.X.SX32 R44, R49, UR17, 0x1, P3 ;  /* 0x00000011312c7c11 */ /* 0x000fe200098f0eff */
[----:B------:R-:W-:Y:S01]  /*1c70*/  IMAD R6, R6, 0x8, R5 ;  /* 0x0000000806067824 */ /* 0x000fe200078e0205 */
[-C--:B------:R-:W-:Y:S01]  /*1c80*/  LEA R4, P5, R5, R42.reuse, 0x1 ;  /* 0x0000002a05047211 */ /* 0x080fe200078a08ff */
[----:B------:R-:W-:Y:S01]  /*1c90*/  IMAD.U32 R7, RZ, RZ, UR10 ;  /* 0x0000000aff077e24 */ /* 0x000fe2000f8e00ff */
[----:B0-----:R-:W-:-:S02]  /*1ca0*/  LEA R2, P3, R3, R42, 0x1 ;  /* 0x0000002a03027211 */ /* 0x001fc400078608ff */
[-C--:B------:R-:W-:Y:S01]  /*1cb0*/  LEA.HI.X.SX32 R5, R5, R44.reuse, 0x1, P5 ;  /* 0x0000002c05057211 */ /* 0x080fe200028f0eff */
[----:B------:R-:W0:Y:S02]  /*1cc0*/  FENCE.VIEW.ASYNC.S ;  /* 0x00000000000073c6 */ /* 0x000e240000000000 */
[----:B0-----:R0:W1:Y:S02]  /*1cd0*/  @!UP3 SYNCS.EXCH.64 URZ, [UR15], UR4 ;  /* 0x000000040fffb5b2 */ /* 0x0010640008000100 */
[----:B-1----:R-:W-:Y:S01]  /*1ce0*/  BAR.SYNC.DEFER_BLOCKING 0x0 ;  /* 0x0000000000007b1d */ /* 0x002fe20000010000 */
[----:B------:R-:W-:Y:S01]  /*1cf0*/  IMAD.U32 R11, RZ, RZ, UR10 ;  /* 0x0000000aff0b7e24 */ /* 0x000fe2000f8e00ff */
[----:B------:R-:W-:Y:S01]  /*1d00*/  LEA.HI.X.SX32 R3, R3, R44, 0x1, P3 ;  /* 0x0000002c03037211 */ /* 0x000fe200018f0eff */
[----:B------:R-:W-:Y:S02]  /*1d10*/  IMAD R14, R7, 0x4, R6 ;  /* 0x00000004070e7824 */ /* 0x000fe400078e0206 */
[----:B------:R-:W-:Y:S01]  /*1d20*/  IMAD.U32 R16, RZ, RZ, UR10 ;  /* 0x0000000aff107e24 */ /* 0x000fe2000f8e00ff */
[----:B------:R-:W-:-:S02]  /*1d30*/  LOP3.LUT R72, R70, 0x20, RZ, 0xfc, !PT ;  /* 0x0000002046487812 */ /* 0x000fc400078efcff */
[C---:B------:R-:W-:Y:S02]  /*1d40*/  LOP3.LUT R73, R70.reuse, 0x28, RZ, 0xfc, !PT ;  /* 0x0000002846497812 */ /* 0x040fe400078efcff */
[----:B------:R-:W-:Y:S02]  /*1d50*/  LOP3.LUT R74, R70, 0x30, RZ, 0xfc, !PT ;  /* 0x00000030464a7812 */ /* 0x000fe400078efcff */
[----:B------:R-:W-:Y:S02]  /*1d60*/  PRMT R60, RZ, 0x7610, R60 ;  /* 0x00007610ff3c7816 */ /* 0x000fe4000000003c */
[----:B------:R-:W-:Y:S02]  /*1d70*/  PRMT R62, RZ, 0x7610, R62 ;  /* 0x00007610ff3e7816 */ /* 0x000fe4000000003e */
[----:B------:R-:W-:Y:S02]  /*1d80*/  LEA.HI R75, R68, 0xc, RZ, 0x1a ;  /* 0x0000000c444b7811 */ /* 0x000fe400078fd0ff */
[----:B------:R-:W-:-:S02]  /*1d90*/  LOP3.LUT R99, R70, 0x14, RZ, 0xfc, !PT ;  /* 0x0000001446637812 */ /* 0x000fc400078efcff */
[----:B------:R-:W-:Y:S02]  /*1da0*/  PRMT R64, RZ, 0x7610, R64 ;  /* 0x00007610ff407816 */ /* 0x000fe40000000040 */
[C---:B------:R-:W-:Y:S02]  /*1db0*/  LEA.HI R76, R68.reuse, 0x1c, RZ, 0x1a ;  /* 0x0000001c444c7811 */ /* 0x040fe400078fd0ff */
[----:B------:R-:W-:Y:S01]  /*1dc0*/  LEA.HI R77, R68, 0x2c, RZ, 0x1a ;  /* 0x0000002c444d7811 */ /* 0x000fe200078fd0ff */
[----:B------:R1:W2:Y:S01]  /*1dd0*/  @P2 LDG.E.U16 R58, desc[UR24][R4.64] ;  /* 0x00000018043a2981 */ /* 0x0002a2000c1e1500 */
[----:B------:R-:W-:Y:S02]  /*1de0*/  PLOP3.LUT P2, PT, PT, PT, UP1, 0x80, 0x8 ;  /* 0x000000000008781c */ /* 0x000fe40003f4f018 */
[----:B------:R-:W-:Y:S01]  /*1df0*/  LOP3.LUT R93, R70, 0x38, RZ, 0xfc, !PT ;  /* 0x00000038465d7812 */ /* 0x000fe200078efcff */
[----:B------:R3:W4:Y:S01]  /*1e00*/  @P0 LDG.E.U16 R54, desc[UR24][R2.64] ;  /* 0x0000001802360981 */ /* 0x000722000c1e1500 */
[----:B------:R-:W-:-:S02]  /*1e10*/  PLOP3.LUT P0, PT, PT, PT, UP1, 0x80, 0x8 ;  /* 0x000000000008781c */ /* 0x000fc40003f0f018 */
[----:B------:R-:W-:Y:S01]  /*1e20*/  PRMT R52, RZ, 0x7610, R52 ;  /* 0x00007610ff347816 */ /* 0x000fe20000000034 */
[----:B------:R-:W-:Y:S01]  /*1e30*/  VIADD R46, R48, UR16 ;  /* 0x00000010302e7c36 */ /* 0x000fe20008000000 */
[----:B------:R-:W-:Y:S01]  /*1e40*/  PRMT R53, RZ, 0x7610, R53 ;  /* 0x00007610ff357816 */ /* 0x000fe20000000035 */
[----:B-1----:R-:W-:Y:S01]  /*1e50*/  IMAD R5, R11, 0x4, R14 ;  /* 0x000000040b057824 */ /* 0x002fe200078e020e */
[----:B------:R-:W-:Y:S01]  /*1e60*/  LOP3.LUT R103, R70, 0x34, RZ, 0xfc, !PT ;  /* 0x0000003446677812 */ /* 0x000fe200078efcff */
[----:B0-----:R-:W0:Y:S02]  /*1e70*/  LDCU UR4, c[0x0][0x3b0] ;  /* 0x00007600ff0477ac */ /* 0x001e240008000800 */
[----:B------:R-:W-:Y:S01]  /*1e80*/  IMAD R7, R16, 0x8, R5 ;  /* 0x0000000810077824 */ /* 0x000fe200078e0205 */
[----:B---3--:R-:W-:Y:S02]  /*1e90*/  LEA R2, P6, R6, R42, 0x1 ;  /* 0x0000002a06027211 */ /* 0x008fe400078c08ff */
[----:B------:R-:W-:Y:S01]  /*1ea0*/  ISETP.LT.AND P0, PT, R72, UR8, P0 ;  /* 0x0000000848007c0c */ /* 0x000fe20008701270 */
[----:B------:R-:W-:Y:S01]  /*1eb0*/  IMAD R17, R16, 0x4, R7 ;  /* 0x0000000410117824 */ /* 0x000fe200078e0207 */
[----:B------:R-:W-:-:S02]  /*1ec0*/  ISETP.LT.AND P2, PT, R73, UR8, P2 ;  /* 0x0000000849007c0c */ /* 0x000fc40009741270 */
[----:B------:R-:W-:Y:S01]  /*1ed0*/  LEA.HI.X.SX32 R3, R6, R44, 0x1, P6 ;  /* 0x0000002c06037211 */ /* 0x000fe200030f0eff */
[----:B------:R-:W-:Y:S01]  /*1ee0*/  IMAD R21, R16, 0x4, R17 ;  /* 0x0000000410157824 */ /* 0x000fe200078e0211 */
[-C--:B------:R-:W-:Y:S02]  /*1ef0*/  LEA R6, P6, R7, R42.reuse, 0x1 ;  /* 0x0000002a07067211 */ /* 0x080fe400078c08ff */
[----:B------:R-:W-:Y:S02]  /*1f00*/  LEA R4, P5, R5, R42, 0x1 ;  /* 0x0000002a05047211 */ /* 0x000fe400078a08ff */
[----:B------:R-:W-:Y:S02]  /*1f10*/  PLOP3.LUT P3, PT, PT, PT, UP1, 0x80, 0x8 ;  /* 0x000000000008781c */ /* 0x000fe40003f6f018 */
[-C--:B------:R-:W-:Y:S01]  /*1f20*/  LEA.HI.X.SX32 R7, R7, R44.reuse, 0x1, P6 ;  /* 0x0000002c07077211 */ /* 0x080fe200030f0eff */
[----:B------:R1:W3:Y:S01]  /*1f30*/  @P0 LDG.E.U16 R60, desc[UR24][R2.64] ;  /* 0x00000018023c0981 */ /* 0x0002e2000c1e1500 */
[----:B------:R-:W-:-:S02]  /*1f40*/  LEA.HI.X.SX32 R5, R5, R44, 0x1, P5 ;  /* 0x0000002c05057211 */ /* 0x000fc400028f0eff */
[CC--:B------:R-:W-:Y:S02]  /*1f50*/  LEA RZ, P6, R21.reuse, R42.reuse, 0x1 ;  /* 0x0000002a15ff7211 */ /* 0x0c0fe400078c08ff */
[----:B------:R-:W-:Y:S01]  /*1f60*/  ISETP.LT.AND P3, PT, R74, UR8, P3 ;  /* 0x000000084a007c0c */ /* 0x000fe20009f61270 */
[----:B------:R5:W3:Y:S01]  /*1f70*/  @P2 LDG.E.U16 R62, desc[UR24][R4.64] ;  /* 0x00000018043e2981 */ /* 0x000ae2000c1e1500 */
[----:B------:R-:W-:Y:S02]  /*1f80*/  LEA R18, P5, R12, R42, 0x1 ;  /* 0x0000002a0c127211 */ /* 0x000fe400078a08ff */
[----:B------:R-:W-:Y:S02]  /*1f90*/  LEA.HI.X.SX32 R21, R21, R44, 0x1, P6 ;  /* 0x0000002c15157211 */ /* 0x000fe400030f0eff */
[----:B-1----:R-:W-:Y:S02]  /*1fa0*/  LEA R2, P6, R8, R42, 0x1 ;  /* 0x0000002a08027211 */ /* 0x002fe400078c08ff */
[----:B------:R-:W-:-:S02]  /*1fb0*/  LEA.HI.X.SX32 R19, R12, R44, 0x1, P5 ;  /* 0x0000002c0c137211 */ /* 0x000fc400028f0eff */
[----:B------:R-:W-:Y:S02]  /*1fc0*/  PLOP3.LUT P2, PT, PT, PT, UP1, 0x80, 0x8 ;  /* 0x000000000008781c */ /* 0x000fe40003f4f018 */
[----:B-----5:R-:W-:Y:S01]  /*1fd0*/  LEA R4, P5, R10, R42, 0x1 ;  /* 0x0000002a0a047211 */ /* 0x020fe200078a08ff */
[----:B------:R-:W-:Y:S01]  /*1fe0*/  IMAD R11, R75, UR10, RZ ;  /* 0x0000000a4b0b7c24 */ /* 0x000fe2000f8e02ff */
[----:B------:R-:W-:Y:S01]  /*1ff0*/  LEA.HI.X.SX32 R3, R8, R44, 0x1, P6 ;  /* 0x0000002c08037211 */ /* 0x000fe200030f0eff */
[----:B------:R1:W5:Y:S01]  /*2000*/  @P3 LDG.E.U16 R64, desc[UR24][R6.64] ;  /* 0x0000001806403981 */ /* 0x000362000c1e1500 */
[----:B------:R-:W-:Y:S02]  /*2010*/  LEA R22, P6, R14, R42, 0x1 ;  /* 0x0000002a0e167211 */ /* 0x000fe400078c08ff */
[----:B------:R-:W-:Y:S02]  /*2020*/  LEA.HI.X.SX32 R5, R10, R44, 0x1, P5 ;  /* 0x0000002c0a057211 */ /* 0x000fe400028f0eff */
[----:B------:R-:W-:-:S02]  /*2030*/  ISETP.LT.AND P2, PT, R99, UR8, P2 ;  /* 0x0000000863007c0c */ /* 0x000fc40009741270 */
[----:B------:R-:W-:Y:S01]  /*2040*/  LEA R16, P5, R17, R42, 0x1 ;  /* 0x0000002a11107211 */ /* 0x000fe200078a08ff */
[----:B------:R-:W-:Y:S01]  /*2050*/  IMAD R13, R76, UR10, RZ ;  /* 0x0000000a4c0d7c24 */ /* 0x000fe2000f8e02ff */
[----:B------:R-:W-:Y:S02]  /*2060*/  PLOP3.LUT P0, PT, PT, PT, UP1, 0x80, 0x8 ;  /* 0x000000000008781c */ /* 0x000fe40003f0f018 */
[----:B------:R-:W-:Y:S01]  /*2070*/  LEA.HI.X.SX32 R23, R14, R44, 0x1, P6 ;  /* 0x0000002c0e177211 */ /* 0x000fe200030f0eff */
[----:B------:R-:W-:Y:S01]  /*2080*/  IMAD R20, R77, UR10, RZ ;  /* 0x0000000a4d147c24 */ /* 0x000fe2000f8e02ff */
[----:B-1----:R-:W-:Y:S02]  /*2090*/  LEA R6, P6, R9, R42, 0x1 ;  /* 0x0000002a09067211 */ /* 0x002fe400078c08ff */
[----:B------:R-:W-:Y:S02]  /*20a0*/  LEA.HI.X.SX32 R17, R17, R44, 0x1, P5 ;  /* 0x0000002c11117211 */ /* 0x000fe400028f0eff */
[----:B------:R-:W-:Y:S01]  /*20b0*/  LEA R8, P5, R11, R42, 0x1 ;  /* 0x0000002a0b087211 */ /* 0x000fe200078a08ff */
[----:B------:R-:W5:Y:S01]  /*20c0*/  @P2 LDG.E.U16 R52, desc[UR24][R18.64] ;  /* 0x0000001812342981 */ /* 0x000f62000c1e1500 */
[----:B------:R-:W-:-:S02]  /*20d0*/  ISETP.LT.AND P0, PT, R93, UR8, P0 ;  /* 0x000000085d007c0c */ /* 0x000fc40008701270 */
[----:B------:R-:W-:Y:S02]  /*20e0*/  LEA.HI.X.SX32 R7, R9, R44, 0x1, P6 ;  /* 0x0000002c09077211 */ /* 0x000fe400030f0eff */
[----:B------:R-:W-:Y:S02]  /*20f0*/  LEA R10, P6, R13, R42, 0x1 ;  /* 0x0000002a0d0a7211 */ /* 0x000fe400078c08ff */
[----:B------:R-:W-:Y:S02]  /*2100*/  LEA.HI.X.SX32 R9, R11, R44, 0x1, P5 ;  /* 0x0000002c0b097211 */ /* 0x000fe400028f0eff */
[----:B------:R-:W-:Y:S02]  /*2110*/  LEA R12, P5, R20, R42, 0x1 ;  /* 0x0000002a140c7211 */ /* 0x000fe400078a08ff */
[----:B------:R-:W-:Y:S02]  /*2120*/  LEA.HI.X.SX32 R11, R13, R44, 0x1, P6 ;  /* 0x0000002c0d0b7211 */ /* 0x000fe400030f0eff */
[----:B------:R-:W-:-:S02]  /*2130*/  PLOP3.LUT P2, PT, PT, PT, UP1, 0x80, 0x8 ;  /* 0x000000000008781c */ /* 0x000fc40003f4f018 */
[----:B------:R-:W-:Y:S01]  /*2140*/  LEA.HI.X.SX32 R13, R20, R44, 0x1, P5 ;  /* 0x0000002c140d7211 */ /* 0x000fe200028f0eff */
[----:B------:R-:W-:Y:S01]  /*2150*/  IMAD R20, R15, 0x2, R46 ;  /* 0x000000020f147824 */ /* 0x000fe200078e022e */
[----:B------:R-:W-:Y:S02]  /*2160*/  PLOP3.LUT P5, PT, PT, PT, UP1, 0x80, 0x8 ;  /* 0x000000000008781c */ /* 0x000fe40003faf018 */
[----:B------:R-:W-:Y:S02]  /*2170*/  ISETP.LT.AND P2, PT, R70, UR8, P2 ;  /* 0x0000000846007c0c */ /* 0x000fe40009741270 */
[----:B------:R-:W-:Y:S01]  /*2180*/  LEA.HI R92, R68, 0x3c, RZ, 0x1a ;  /* 0x0000003c445c7811 */ /* 0x000fe200078fd0ff */
[----:B------:R-:W5:Y:S01]  /*2190*/  @P0 LDG.E.U16 R53, desc[UR24][R20.64] ;  /* 0x0000001814350981 */ /* 0x000f62000c1e1500 */
[----:B------:R-:W-:Y:S02]  /*21a0*/  ISETP.LT.AND P5, PT, R103, UR8, P5 ;  /* 0x0000000867007c0c */ /* 0x000fe4000afa1270 */
[----:B------:R-:W-:Y:S01]  /*21b0*/  PLOP3.LUT P0, PT, PT, PT, UP1, 0x80, 0x8 ;  /* 0x000000000008781c */ /* 0x000fe20003f0f018 */
[----:B------:R-:W-:Y:S01]  /*21c0*/  IMAD R41, R92, UR10, RZ ;  /* 0x0000000a5c297c24 */ /* 0x000fe2000f8e02ff */
[----:B------:R-:W-:-:S02]  /*21d0*/  PRMT R119, RZ, 0x7610, R119 ;  /* 0x00007610ff777816 */ /* 0x000fc40000000077 */
[----:B------:R-:W-:Y:S02]  /*21e0*/  LOP3.LUT R101, R70, 0x24, RZ, 0xfc, !PT ;  /* 0x0000002446657812 */ /* 0x000fe400078efcff */
[----:B------:R-:W-:Y:S02]  /*21f0*/  PLOP3.LUT P3, PT, PT, PT, UP1, 0x80, 0x8 ;  /* 0x000000000008781c */ /* 0x000fe40003f6f018 */
[C---:B------:R-:W-:Y:S01]  /*2200*/  ISETP.LT.AND P0, PT, R24.reuse, UR8, P0 ;  /* 0x0000000818007c0c */ /* 0x040fe20008701270 */
[----:B------:R-:W-:Y:S01]  /*2210*/  IMAD R24, R24, UR11, RZ ;  /* 0x0000000b18187c24 */ /* 0x000fe2000f8e02ff */
[----:B------:R-:W-:Y:S01]  /*2220*/  PRMT R115, RZ, 0x7610, R115 ;  /* 0x00007610ff737816 */ /* 0x000fe20000000073 */
[----:B------:R-:W5:Y:S01]  /*2230*/  @P2 LDG.E.U16 R119, desc[UR24][R2.64] ;  /* 0x0000001802772981 */ /* 0x000f62000c1e1500 */
[----:B------:R-:W-:Y:S02]  /*2240*/  ISETP.LT.AND P3, PT, R101, UR8, P3 ;  /* 0x0000000865007c0c */ /* 0x000fe40009f61270 */
[----:B------:R-:W-:-:S02]  /*2250*/  LEA R14, P6, R41, R42, 0x1 ;  /* 0x0000002a290e7211 */ /* 0x000fc400078c08ff */
[C---:B------:R-:W-:Y:S01]  /*2260*/  LEA R46, P2, R24.reuse, UR18, 0x1 ;  /* 0x00000012182e7c11 */ /* 0x040fe2000f8408ff */
[----:B------:R-:W5:Y:S01]  /*2270*/  @P5 LDG.E.U16 R115, desc[UR24][R16.64] ;  /* 0x0000001810735981 */ /* 0x000f62000c1e1500 */
[----:B------:R-:W-:Y:S02]  /*2280*/  PRMT R117, RZ, 0x7610, R117 ;  /* 0x00007610ff757816 */ /* 0x000fe40000000075 */
[----:B------:R-:W-:Y:S02]  /*2290*/  LEA.HI.X.SX32 R15, R41, R44, 0x1, P6 ;  /* 0x0000002c290f7211 */ /* 0x000fe400030f0eff */
[----:B------:R-:W-:Y:S02]  /*22a0*/  LEA.HI.X.SX32 R47, R24, UR19, 0x1, P2 ;  /* 0x00000013182f7c11 */ /* 0x000fe400090f0eff */
[----:B------:R-:W-:Y:S01]  /*22b0*/  PLOP3.LUT P6, PT, PT, PT, UP1, 0x80, 0x8 ;  /* 0x000000000008781c */ /* 0x000fe20003fcf018 */
[----:B------:R-:W5:Y:S01]  /*22c0*/  @P1 LDG.E.U16 R117, desc[UR24][R6.64] ;  /* 0x0000001806751981 */ /* 0x000f62000c1e1500 */
[----:B------:R-:W-:-:S02]  /*22d0*/  PLOP3.LUT P5, PT, PT, PT, UP1, 0x80, 0x8 ;  /* 0x000000000008781c */ /* 0x000fc40003faf018 */
[----:B------:R-:W-:Y:S02]  /*22e0*/  PRMT R56, RZ, 0x7610, R56 ;  /* 0x00007610ff387816 */ /* 0x000fe40000000038 */
[----:B------:R-:W-:Y:S02]  /*22f0*/  PLOP3.LUT P2, PT, PT, PT, UP1, 0x80, 0x8 ;  /* 0x000000000008781c */ /* 0x000fe40003f4f018 */
[----:B------:R-:W-:Y:S02]  /*2300*/  ISETP.LT.AND P1, PT, R75, UR8, P6 ;  /* 0x000000084b007c0c */ /* 0x000fe4000b721270 */
[----:B------:R-:W-:Y:S01]  /*2310*/  ISETP.LT.AND P5, PT, R76, UR8, P5 ;  /* 0x000000084c007c0c */ /* 0x000fe2000afa1270 */
[----:B------:R1:W5:Y:S01]  /*2320*/  @P3 LDG.E.U16 R56, desc[UR24][R22.64] ;  /* 0x0000001816383981 */ /* 0x000362000c1e1500 */
[----:B------:R-:W-:Y:S02]  /*2330*/  ISETP.LT.AND P2, PT, R77, UR8, P2 ;  /* 0x000000084d007c0c */ /* 0x000fe40009741270 */
[----:B------:R-:W-:-:S02]  /*2340*/  LOP3.LUT R94, R70, 0x8, RZ, 0xfc, !PT ;  /* 0x00000008465e7812 */ /* 0x000fc400078efcff */
[----:B------:R-:W-:Y:S01]  /*2350*/  PLOP3.LUT P3, PT, PT, PT, UP1, 0x80, 0x8 ;  /* 0x000000000008781c */ /* 0x000fe20003f6f018 */
[----:B0-----:R-:W-:Y:S01]  /*2360*/  IMAD R25, R25, UR4, RZ ;  /* 0x0000000419197c24 */ /* 0x001fe2000f8e02ff */
[----:B------:R-:W-:Y:S02]  /*2370*/  PRMT R50, RZ, 0x7610, R50 ;  /* 0x00007610ff327816 */ /* 0x000fe40000000032 */
[----:B------:R-:W-:Y:S01]  /*2380*/  PRMT R124, RZ, 0x7610, R124 ;  /* 0x00007610ff7c7816 */ /* 0x000fe2000000007c */
[----:B------:R-:W-:Y:S01]  /*2390*/  IMAD R26, R26, UR4, RZ ;  /* 0x000000041a1a7c24 */ /* 0x000fe2000f8e02ff */
[----:B------:R-:W-:Y:S01]  /*23a0*/  ISETP.LT.AND P3, PT, R94, UR8, P3 ;  /* 0x000000085e007c0c */ /* 0x000fe20009f61270 */
[----:B------:R-:W-:Y:S01]  /*23b0*/  IMAD R27, R27, UR4, RZ ;  /* 0x000000041b1b7c24 */ /* 0x000fe2000f8e02ff */
[----:B------:R-:W-:Y:S01]  /*23c0*/  PRMT R59, RZ, 0x7610, R59 ;  /* 0x00007610ff3b7816 */ /* 0x000fe2000000003b */
[----:B-1----:R-:W-:Y:S01]  /*23d0*/  IMAD R23, R28, UR4, RZ ;  /* 0x000000041c177c24 */ /* 0x002fe2000f8e02ff */
[-C--:B------:R-:W-:Y:S01]  /*23e0*/  LEA R16, P6, R25, R46.reuse, 0x1 ;  /* 0x0000002e19107211 */ /* 0x080fe200078c08ff */
[----:B------:R-:W-:Y:S01]  /*23f0*/  IMAD R29, R29, UR4, RZ ;  /* 0x000000041d1d7c24 */ /* 0x000fe2000f8e02ff */
[----:B------:R-:W5:Y:S01]  /*2400*/  @P1 LDG.E.U16 R50, desc[UR24][R8.64] ;  /* 0x0000001808321981 */ /* 0x000f62000c1e1500 */
[----:B------:R-:W-:Y:S01]  /*2410*/  IMAD R42, R30, UR4, RZ ;  /* 0x000000041e2a7c24 */ /* 0x000fe2000f8e02ff */
[-C--:B------:R-:W-:Y:S01]  /*2420*/  LEA R18, P1, R26, R46.reuse, 0x1 ;  /* 0x0000002e1a127211 */ /* 0x080fe200078208ff */
[----:B------:R-:W-:Y:S01]  /*2430*/  IMAD R31, R31, UR4, RZ ;  /* 0x000000041f1f7c24 */ /* 0x000fe2000f8e02ff */
[----:B------:R-:W5:Y:S01]  /*2440*/  @P5 LDG.E.U16 R124, desc[UR24][R10.64] ;  /* 0x000000180a7c5981 */ /* 0x000f62000c1e1500 */
[-C--:B------:R-:W-:Y:S01]  /*2450*/  LEA R20, P5, R27, R46.reuse, 0x1 ;  /* 0x0000002e1b147211 */ /* 0x080fe200078a08ff */
[----:B------:R-:W-:Y:S01]  /*2460*/  IMAD R44, R32, UR4, RZ ;  /* 0x00000004202c7c24 */ /* 0x000fe2000f8e02ff */
[----:B------:R-:W-:Y:S01]  /*2470*/  PRMT R121, RZ, 0x7610, R121 ;  /* 0x00007610ff797816 */ /* 0x000fe20000000079 */
[----:B------:R-:W5:Y:S01]  /*2480*/  @P2 LDG.E.U16 R59, desc[UR24][R12.64] ;  /* 0x000000180c3b2981 */ /* 0x000f62000c1e1500 */
[-C--:B------:R-:W-:Y:S01]  /*2490*/  LEA R22, P2, R23, R46.reuse, 0x1 ;  /* 0x0000002e17167211 */ /* 0x080fe200078408ff */
[----:B------:R-:W-:Y:S01]  /*24a0*/  IMAD R35, R35, UR4, RZ ;  /* 0x0000000423237c24 */ /* 0x000fe2000f8e02ff */
[-C--:B------:R-:W-:Y:S01]  /*24b0*/  LEA.HI.X.SX32 R17, R25, R47.reuse, 0x1, P6 ;  /* 0x0000002f19117211 */ /* 0x080fe200030f0eff */
[----:B------:R-:W-:Y:S01]  /*24c0*/  IMAD R69, R37, UR4, RZ ;  /* 0x0000000425457c24 */ /* 0x000fe2000f8e02ff */
[-C--:B------:R-:W-:Y:S01]  /*24d0*/  LEA R24, P6, R29, R46.reuse, 0x1 ;  /* 0x0000002e1d187211 */ /* 0x080fe200078c08ff */
[----:B------:R-:W-:Y:S01]  /*24e0*/  IMAD R37, R38, UR4, RZ ;  /* 0x0000000426257c24 */ /* 0x000fe2000f8e02ff */
[-C--:B------:R-:W-:Y:S01]  /*24f0*/  LEA.HI.X.SX32 R19, R26, R47.reuse, 0x1, P1 ;  /* 0x0000002f1a137211 */ /* 0x080fe200008f0eff */
[----:B------:R-:W-:Y:S01]  /*2500*/  IMAD R39, R39, UR4, RZ ;  /* 0x0000000427277c24 */ /* 0x000fe2000f8e02ff */
[----:B------:R-:W-:Y:S01]  /*2510*/  LEA.HI.X.SX32 R21, R27, R47, 0x1, P5 ;  /* 0x0000002f1b157211 */ /* 0x000fe200028f0eff */
[----:B------:R-:W5:Y:S01]  /*2520*/  @P3 LDG.E.U16 R121, desc[UR24][R4.64] ;  /* 0x0000001804793981 */ /* 0x000f62000c1e1500 */
[----:B------:R-:W-:-:S02]  /*2530*/  LEA R26, P1, R42, R46, 0x1 ;  /* 0x0000002e2a1a7211 */ /* 0x000fc400078208ff */
[-C--:B------:R-:W-:Y:S02]  /*2540*/  LEA R28, P5, R31, R46.reuse, 0x1 ;  /* 0x0000002e1f1c7211 */ /* 0x080fe400078a08ff */
[-C--:B------:R-:W-:Y:S02]  /*2550*/  LEA.HI.X.SX32 R23, R23, R47.reuse, 0x1, P2 ;  /* 0x0000002f17177211 */ /* 0x080fe400010f0eff */
[-C--:B------:R-:W-:Y:S01]  /*2560*/  LEA R30, P2, R44, R46.reuse, 0x1 ;  /* 0x0000002e2c1e7211 */ /* 0x080fe200078408ff */
[----:B------:R-:W-:Y:S01]  /*2570*/  IMAD R45, R34, UR4, RZ ;  /* 0x00000004222d7c24 */ /* 0x000fe2000f8e02ff */
[----:B------:R-:W-:Y:S01]  /*2580*/  PLOP3.LUT P3, PT, PT, PT, UP1, 0x80, 0x8 ;  /* 0x000000000008781c */ /* 0x000fe20003f6f018 */
[----:B------:R-:W-:Y:S01]  /*2590*/  IMAD R96, R36, UR4, RZ ;  /* 0x0000000424607c24 */ /* 0x000fe2000f8e02ff */
[-C--:B------:R-:W-:Y:S01]  /*25a0*/  LEA.HI.X.SX32 R25, R29, R47.reuse, 0x1, P6 ;  /* 0x0000002f1d197211 */ /* 0x080fe200030f0eff */
[----:B------:R-:W-:Y:S01]  /*25b0*/  IMAD R41, R40, UR4, RZ ;  /* 0x0000000428297c24 */ /* 0x000fe2000f8e02ff */
[----:B------:R-:W-:Y:S01]  /*25c0*/  LEA R32, P6, R35, R46, 0x1 ;  /* 0x0000002e23207211 */ /* 0x000fe200078c08ff */
[----:B------:R-:W-:Y:S01]  /*25d0*/  IMAD R43, R33, UR4, RZ ;  /* 0x00000004212b7c24 */ /* 0x000fe2000f8e02ff */
[----:B------:R-:W-:-:S02]  /*25e0*/  LEA.HI.X.SX32 R27, R42, R47, 0x1, P1 ;  /* 0x0000002f2a1b7211 */ /* 0x000fc400008f0eff */
[-C--:B------:R-:W-:Y:S02]  /*25f0*/  LEA.HI.X.SX32 R29, R31, R47.reuse, 0x1, P5 ;  /* 0x0000002f1f1d7211 */ /* 0x080fe400028f0eff */
[-C--:B------:R-:W-:Y:S02]  /*2600*/  LEA R34, P1, R69, R46.reuse, 0x1 ;  /* 0x0000002e45227211 */ /* 0x080fe400078208ff */
[-C--:B------:R-:W-:Y:S02]  /*2610*/  LEA R36, P5, R37, R46.reuse, 0x1 ;  /* 0x0000002e25247211 */ /* 0x080fe400078a08ff */
[----:B------:R-:W-:Y:S02]  /*2620*/  LEA.HI.X.SX32 R31, R44, R47, 0x1, P2 ;  /* 0x0000002f2c1f7211 */ /* 0x000fe400010f0eff */
[----:B------:R-:W-:Y:S02]  /*2630*/  LEA R38, P2, R39, R46, 0x1 ;  /* 0x0000002e27267211 */ /* 0x000fe400078408ff */
[----:B------:R-:W-:-:S02]  /*2640*/  ISETP.LT.AND P3, PT, R92, UR8, P3 ;  /* 0x000000085c007c0c */ /* 0x000fc40009f61270 */
[-C--:B------:R-:W-:Y:S02]  /*2650*/  LEA.HI.X.SX32 R33, R35, R47.reuse, 0x1, P6 ;  /* 0x0000002f23217211 */ /* 0x080fe400030f0eff */
[-C--:B------:R-:W-:Y:S02]  /*2660*/  LEA.HI.X.SX32 R35, R69, R47.reuse, 0x1, P1 ;  /* 0x0000002f45237211 */ /* 0x080fe400008f0eff */
[----:B------:R-:W-:Y:S02]  /*2670*/  LEA.HI.X.SX32 R37, R37, R47, 0x1, P5 ;  /* 0x0000002f25257211 */ /* 0x000fe400028f0eff */
[-C--:B------:R-:W-:Y:S02]  /*2680*/  LEA R40, P6, R41, R46.reuse, 0x1 ;  /* 0x0000002e29287211 */ /* 0x080fe400078c08ff */
[-C--:B------:R-:W-:Y:S02]  /*2690*/  LEA R42, P1, R43, R46.reuse, 0x1 ;  /* 0x0000002e2b2a7211 */ /* 0x080fe400078208ff */
[----:B------:R-:W-:-:S02]  /*26a0*/  LEA R44, P5, R45, R46, 0x1 ;  /* 0x0000002e2d2c7211 */ /* 0x000fc400078a08ff */
[-C--:B------:R-:W-:Y:S02]  /*26b0*/  LEA.HI.X.SX32 R39, R39, R47.reuse, 0x1, P2 ;  /* 0x0000002f27277211 */ /* 0x080fe400010f0eff */
[----:B------:R-:W-:Y:S02]  /*26c0*/  LEA R46, P2, R96, R46, 0x1 ;  /* 0x0000002e602e7211 */ /* 0x000fe400078408ff */
[----:B------:R-:W-:Y:S02]  /*26d0*/  PRMT R63, RZ, 0x7610, R63 ;  /* 0x00007610ff3f7816 */ /* 0x000fe4000000003f */
[-C--:B------:R-:W-:Y:S02]  /*26e0*/  LEA.HI.X.SX32 R41, R41, R47.reuse, 0x1, P6 ;  /* 0x0000002f29297211 */ /* 0x080fe400030f0eff */
[-C--:B------:R-:W-:Y:S02]  /*26f0*/  LEA.HI.X.SX32 R43, R43, R47.reuse, 0x1, P1 ;  /* 0x0000002f2b2b7211 */ /* 0x080fe400008f0eff */
[----:B------:R-:W-:Y:S01]  /*2700*/  LEA.HI.X.SX32 R45, R45, R47, 0x1, P5 ;  /* 0x0000002f2d2d7211 */ /* 0x000fe200028f0eff */
[----:B------:R-:W5:Y:S01]  /*2710*/  @P3 LDG.E.U16 R63, desc[UR24][R14.64] ;  /* 0x000000180e3f3981 */ /* 0x000f62000c1e1500 */
[----:B------:R-:W-:-:S02]  /*2720*/  PRMT R109, RZ, 0x7610, R109 ;  /* 0x00007610ff6d7816 */ /* 0x000fc4000000006d */
[----:B------:R-:W-:Y:S02]  /*2730*/  PRMT R111, RZ, 0x7610, R111 ;  /* 0x00007610ff6f7816 */ /* 0x000fe4000000006f */
[----:B------:R-:W-:Y:S02]  /*2740*/  LEA.HI.X.SX32 R47, R96, R47, 0x1, P2 ;  /* 0x0000002f602f7211 */ /* 0x000fe400010f0eff */
[----:B------:R-:W-:Y:S01]  /*2750*/  PRMT R122, RZ, 0x7610, R122 ;  /* 0x00007610ff7a7816 */ /* 0x000fe2000000007a */
[----:B------:R-:W5:Y:S01]  /*2760*/  @P0 LDG.E.U16 R109, desc[UR24][R16.64] ;  /* 0x00000018106d0981 */ /* 0x000f62000c1e1500 */
[----:B------:R-:W-:Y:S02]  /*2770*/  PRMT R120, RZ, 0x7610, R120 ;  /* 0x00007610ff787816 */ /* 0x000fe40000000078 */
[----:B------:R-:W-:Y:S01]  /*2780*/  PRMT R118, RZ, 0x7610, R118 ;  /* 0x00007610ff767816 */ /* 0x000fe20000000076 */
[----:B------:R-:W5:Y:S01]  /*2790*/  @P0 LDG.E.U16 R111, desc[UR24][R20.64] ;  /* 0x00000018146f0981 */ /* 0x000f62000c1e1500 */
[----:B------:R-:W-:-:S02]  /*27a0*/  PRMT R116, RZ, 0x7610, R116 ;  /* 0x00007610ff747816 */ /* 0x000fc40000000074 */
[----:B------:R-:W-:Y:S01]  /*27b0*/  PRMT R114, RZ, 0x7610, R114 ;  /* 0x00007610ff727816 */ /* 0x000fe20000000072 */
[----:B------:R-:W5:Y:S01]  /*27c0*/  @P0 LDG.E.U16 R122, desc[UR24][R24.64] ;  /* 0x00000018187a0981 */ /* 0x000f62000c1e1500 */
[----:B------:R-:W-:Y:S02]  /*27d0*/  PRMT R112, RZ, 0x7610, R112 ;  /* 0x00007610ff707816 */ /* 0x000fe40000000070 */
        /* <DEDUP_REMOVED lines=11> */
[----:B------:R-:W-:-:S03]  /*2890*/  PRMT R96, RZ, 0x7610, R96 ;  /* 0x00007610ff607816 */ /* 0x000fc60000000060 */
[----:B------:R-:W5:Y:S04]  /*28a0*/  @P0 LDG.E.U16 R112, desc[UR24][R44.64] ;  /* 0x000000182c700981 */ /* 0x000f68000c1e1500 */
[----:B------:R-:W5:Y:S04]  /*28b0*/  @P0 LDG.E.U16 R110, desc[UR24][R18.64] ;  /* 0x00000018126e0981 */ /* 0x000f68000c1e1500 */
[----:B------:R-:W5:Y:S04]  /*28c0*/  @P0 LDG.E.U16 R108, desc[UR24][R22.64] ;  /* 0x00000018166c0981 */ /* 0x000f68000c1e1500 */
[----:B------:R-:W5:Y:S04]  /*28d0*/  @P0 LDG.E.U16 R106, desc[UR24][R26.64] ;  /* 0x000000181a6a0981 */ /* 0x000f68000c1e1500 */
[----:B------:R-:W5:Y:S04]  /*28e0*/  @P0 LDG.E.U16 R104, desc[UR24][R30.64] ;  /* 0x000000181e680981 */ /* 0x000f68000c1e1500 */
[----:B------:R-:W5:Y:S04]  /*28f0*/  @P0 LDG.E.U16 R102, desc[UR24][R34.64] ;  /* 0x0000001822660981 */ /* 0x000f68000c1e1500 */
[----:B------:R-:W5:Y:S04]  /*2900*/  @P0 LDG.E.U16 R100, desc[UR24][R38.64] ;  /* 0x0000001826640981 */ /* 0x000f68000c1e1500 */
[----:B------:R-:W5:Y:S04]  /*2910*/  @P0 LDG.E.U16 R98, desc[UR24][R42.64] ;  /* 0x000000182a620981 */ /* 0x000f68000c1e1500 */
[----:B------:R-:W5:Y:S01]  /*2920*/  @P0 LDG.E.U16 R96, desc[UR24][R46.64] ;  /* 0x000000182e600981 */ /* 0x000f62000c1e1500 */
[----:B------:R-:W-:-:S04]  /*2930*/  @!UP2 UIADD3 UR4, UPT, UPT, -UR7, 0x100000, URZ ;  /* 0x001000000704a890 */ /* 0x000fc8000fffe1ff */
[----:B------:R-:W-:Y:S02]  /*2940*/  @!UP2 USHF.L.U32 UR5, UR4, 0xb, URZ ;  /* 0x0000000b0405a899 */ /* 0x000fe400080006ff */
[----:B------:R-:W-:Y:S01]  /*2950*/  @!UP2 USHF.L.U32 UR4, UR4, 0x1, URZ ;  /* 0x000000010404a899 */ /* 0x000fe200080006ff */
[----:B------:R-:W-:Y:S01]  /*2960*/  VOTEU.ALL UP1, P4 ;  /* 0x0000000000ff7886 */ /* 0x000fe20002020000 */
[----:B------:R-:W-:-:S04]  /*2970*/  SHF.R.S32.HI R113, RZ, 0x1f, R49 ;  /* 0x0000001fff717819 */ /* 0x000fc80000011431 */
[----:B------:R-:W-:Y:S02]  /*2980*/  SHF.L.U64.HI R49, R49, 0x1, R113 ;  /* 0x0000000131317819 */ /* 0x000fe40000010271 */
[----:B------:R-:W-:-:S04]  /*2990*/  LEA R113, P0, R51, R48, 0x1 ;  /* 0x0000003033717211 */ /* 0x000fc800078008ff */
[----:B------:R0:W1:Y:S01]  /*29a0*/  @!UP1 SYNCS.EXCH.64 URZ, [UR13+0x8008], UR4 ;  /* 0x008008040dff95b2 */ /* 0x0000620008000100 */
[----:B------:R-:W-:Y:S01]  /*29b0*/  LOP3.LUT R69, R71, 0x40, RZ, 0x3c, !PT ;  /* 0x0000004047457812 */ /* 0x000fe200078e3cff */
[----:B----4-:R4:W-:Y:S04]  /*29c0*/  STS.U16 [R71+UR13+0x800], R54 ;  /* 0x0008003647007988 */ /* 0x0109e8000800040d */
[----:B--2---:R2:W-:Y:S01]  /*29d0*/  STS.U16 [R71+UR13+0xc00], R58 ;  /* 0x000c003a47007988 */ /* 0x0045e2000800040d */
[----:B----4-:R-:W-:-:S04]  /*29e0*/  SHF.R.S32.HI R54, RZ, 0x1f, R51 ;  /* 0x0000001fff367819 */ /* 0x010fc80000011433 */
[----:B------:R-:W-:Y:S02]  /*29f0*/  LEA.HI.X R51, R51, R49, R54, 0x1, P0 ;  /* 0x0000003133337211 */ /* 0x000fe400000f0c36 */
[-C--:B------:R-:W-:Y:S02]  /*2a00*/  LEA R54, P0, R55, R48.reuse, 0x1 ;  /* 0x0000003037367211 */ /* 0x080fe400078008ff */
[----:B--2---:R-:W-:Y:S01]  /*2a10*/  LEA R58, P1, R57, R48, 0x1 ;  /* 0x00000030393a7211 */ /* 0x004fe200078208ff */
[----:B---3--:R2:W-:Y:S04]  /*2a20*/  STS.U16 [R71+UR13+0x1000], R60 ;  /* 0x0010003c47007988 */ /* 0x0085e8000800040d */
[----:B------:R3:W-:Y:S01]  /*2a30*/  STS.U16 [R71+UR13+0x1400], R62 ;  /* 0x0014003e47007988 */ /* 0x0007e2000800040d */
[----:B--2---:R-:W-:-:S02]  /*2a40*/  SHF.R.S32.HI R60, RZ, 0x1f, R55 ;  /* 0x0000001fff3c7819 */ /* 0x004fc40000011437 */
[----:B---3--:R-:W-:Y:S02]  /*2a50*/  SHF.R.S32.HI R62, RZ, 0x1f, R57 ;  /* 0x0000001fff3e7819 */ /* 0x008fe40000011439 */
[-C--:B------:R-:W-:Y:S01]  /*2a60*/  LEA.HI.X R55, R55, R49.reuse, R60, 0x1, P0 ;  /* 0x0000003137377211 */ /* 0x080fe200000f0c3c */
[----:B-----5:R-:W-:Y:S01]  /*2a70*/  STS.U16 [R71+UR13+0x1800], R64 ;  /* 0x0018004047007988 */ /* 0x020fe2000800040d */
[----:B------:R-:W-:Y:S02]  /*2a80*/  LEA.HI.X R57, R57, R49, R62, 0x1, P1 ;  /* 0x0000003139397211 */ /* 0x000fe400008f0c3e */
[----:B------:R-:W-:Y:S01]  /*2a90*/  LEA R62, P0, R61, R48, 0x1 ;  /* 0x000000303d3e7211 */ /* 0x000fe200078008ff */
[----:B------:R-:W-:Y:S01]  /*2aa0*/  USHF.R.S32.HI UR18, URZ, 0x1f, UR30 ;  /* 0x0000001fff127899 */ /* 0x000fe2000801141e */
[----:B------:R-:W-:Y:S01]  /*2ab0*/  IADD3 R54, P5, PT, R54, UR16, RZ ;  /* 0x0000001036367c10 */ /* 0x000fe2000ffbe0ff */
[----:B------:R-:W-:Y:S02]  /*2ac0*/  UIADD3 UR9, UPT, UPT, UR13, 0x6000, URZ ;  /* 0x000060000d097890 */ /* 0x000fe4000fffe0ff */
[----:B------:R-:W-:-:S02]  /*2ad0*/  UIADD3 UR7, UPT, UPT, UR13, 0x4000, URZ ;  /* 0x000040000d077890 */ /* 0x000fc4000fffe0ff */
[----:B------:R2:W-:Y:S04]  /*2ae0*/  STS.U16 [R71+UR13+0x1c00], R53 ;  /* 0x001c003547007988 */ /* 0x0005e8000800040d */
[----:B------:R3:W-:Y:S01]  /*2af0*/  STS.U16 [R71+UR13], R119 ;  /* 0x0000007747007988 */ /* 0x0007e2000800040d */
[----:B--2---:R-:W-:-:S04]  /*2b00*/  IMAD R53, R93, UR10, RZ ;  /* 0x0000000a5d357c24 */ /* 0x004fc8000f8e02ff */
[----:B---3--:R-:W-:Y:S01]  /*2b10*/  IMAD.SHL.U32 R119, R53, 0x2, RZ ;  /* 0x0000000235777824 */ /* 0x008fe200078e00ff */
[----:B------:R-:W-:Y:S01]  /*2b20*/  ULEA.HI UR18, UR18, UR30, URZ, 0x6 ;  /* 0x0000001e12127291 */ /* 0x000fe2000f8f30ff */
[----:B------:R-:W-:Y:S01]  /*2b30*/  IADD3.X R55, PT, PT, R55, UR17, RZ, P5, !PT ;  /* 0x0000001137377c10 */ /* 0x000fe2000affe4ff */
[----:B------:R-:W-:Y:S02]  /*2b40*/  USHF.R.U32.HI UR9, URZ, 0x4, UR9 ;  /* 0x00000004ff097899 */ /* 0x000fe40008011609 */
[----:B------:R-:W-:Y:S01]  /*2b50*/  UISETP.NE.U32.AND UP1, UPT, UR20, URZ, UPT ;  /* 0x000000ff1400728c */ /* 0x000fe2000bf25070 */
[----:B------:R-:W-:Y:S04]  /*2b60*/  STS.U16 [R71+UR13+0x400], R121 ;  /* 0x0004007947007988 */ /* 0x000fe8000800040d */
[----:B------:R2:W-:Y:S02]  /*2b70*/  STS.U16 [R69+UR13+0xa00], R52 ;  /* 0x000a003445007988 */ /* 0x0005e4000800040d */
[----:B--2---:R-:W-:-:S04]  /*2b80*/  SHF.R.S32.HI R52, RZ, 0x1f, R61 ;  /* 0x0000001fff347819 */ /* 0x004fc8000001143d */
[-C--:B------:R-:W-:Y:S02]  /*2b90*/  LEA.HI.X R61, R61, R49.reuse, R52, 0x1, P0 ;  /* 0x000000313d3d7211 */ /* 0x080fe400000f0c34 */
[----:B------:R-:W-:Y:S02]  /*2ba0*/  SHF.R.S32.HI R52, RZ, 0x1f, R65 ;  /* 0x0000001fff347819 */ /* 0x000fe40000011441 */
[C---:B------:R-:W-:Y:S01]  /*2bb0*/  LEA R64, P0, R65.reuse, R48, 0x1 ;  /* 0x0000003041407211 */ /* 0x040fe200078008ff */
[----:B------:R-:W-:Y:S03]  /*2bc0*/  STS.U16 [R69+UR13+0x1200], R56 ;  /* 0x0012003845007988 */ /* 0x000fe6000800040d */
[----:B------:R-:W-:Y:S01]  /*2bd0*/  LEA.HI.X R65, R65, R49, R52, 0x1, P0 ;  /* 0x0000003141417211 */ /* 0x000fe200000f0c34 */
[----:B------:R2:W-:Y:S01]  /*2be0*/  STS.U16 [R69+UR13+0x1a00], R115 ;  /* 0x001a007345007988 */ /* 0x0005e2000800040d */
[----:B------:R-:W-:-:S03]  /*2bf0*/  SHF.R.S32.HI R52, RZ, 0x1f, R105 ;  /* 0x0000001fff347819 */ /* 0x000fc60000011469 */
[----:B------:R3:W-:Y:S01]  /*2c00*/  STS.U16 [R69+UR13+0x200], R117 ;  /* 0x0002007545007988 */ /* 0x0007e2000800040d */
[----:B------:R-:W-:-:S03]  /*2c10*/  LEA R60, P0, R105, R48, 0x1 ;  /* 0x00000030693c7211 */ /* 0x000fc600078008ff */
[----:B------:R4:W-:Y:S04]  /*2c20*/  STS.U16 [R69+UR13+0x600], R50 ;  /* 0x0006003245007988 */ /* 0x0009e8000800040d */
[----:B------:R-:W-:Y:S01]  /*2c30*/  STS.U16 [R69+UR13+0xe00], R124 ;  /* 0x000e007c45007988 */ /* 0x000fe2000800040d */
[----:B--2---:R-:W-:-:S03]  /*2c40*/  IMAD R115, R103, UR10, RZ ;  /* 0x0000000a67737c24 */ /* 0x004fc6000f8e02ff */
[----:B------:R2:W-:Y:S01]  /*2c50*/  STS.U16 [R69+UR13+0x1600], R59 ;  /* 0x0016003b45007988 */ /* 0x0005e2000800040d */
[----:B------:R-:W-:Y:S01]  /*2c60*/  LEA.HI.X R105, R105, R49, R52, 0x1, P0 ;  /* 0x0000003169697211 */ /* 0x000fe200000f0c34 */
[----:B---3--:R-:W-:Y:S02]  /*2c70*/  IMAD.SHL.U32 R117, R115, 0x2, RZ ;  /* 0x0000000273757824 */ /* 0x008fe400078e00ff */
[----:B------:R3:W-:Y:S01]  /*2c80*/  STS.U16 [R69+UR13+0x1e00], R63 ;  /* 0x001e003f45007988 */ /* 0x0007e2000800040d */
[----:B------:R-:W-:-:S03]  /*2c90*/  SHF.R.S32.HI R52, RZ, 0x1f, R107 ;  /* 0x0000001fff347819 */ /* 0x000fc6000001146b */
[----:B------:R0:W-:Y:S04]  /*2ca0*/  STS.U16 [R71+UR13+0x2000], R109 ;  /* 0x0020006d47007988 */ /* 0x0001e8000800040d */
        /* <DEDUP_REMOVED lines=14> */
[----:B------:R0:W-:Y:S01]  /*2d90*/  STS.U16 [R69+UR13+0x3e00], R96 ;  /* 0x003e006045007988 */ /* 0x0001e2000800040d */
[----:B-1----:R1:W-:Y:S06]  /*2da0*/  MEMBAR.ALL.CTA ;  /* 0x0000000000007992 */ /* 0x0023ec0000008000 */
[----:B-1----:R-:W1:Y:S02]  /*2db0*/  FENCE.VIEW.ASYNC.S ;  /* 0x00000000000073c6 */ /* 0x002e640000000000 */
[----:B-1----:R-:W-:Y:S01]  /*2dc0*/  BAR.SYNC.DEFER_BLOCKING 0x0 ;  /* 0x0000000000007b1d */ /* 0x002fe20000010000 */
[----:B------:R-:W-:Y:S01]  /*2dd0*/  LEA R56, P0, R107, R48, 0x1 ;  /* 0x000000306b387211 */ /* 0x000fe200078008ff */
[----:B------:R-:W-:-:S03]  /*2de0*/  IMAD.HI R115, R115, 0x2, RZ ;  /* 0x0000000273737827 */ /* 0x000fc600078e02ff */
[----:B------:R-:W-:Y:S02]  /*2df0*/  LEA.HI.X R107, R107, R49, R52, 0x1, P0 ;  /* 0x000000316b6b7211 */ /* 0x000fe400000f0c34 */
[--C-:B------:R-:W-:Y:S01]  /*2e00*/  IADD3 R52, P0, P1, R117, UR16, R48.reuse ;  /* 0x0000001075347c10 */ /* 0x100fe2000f91e030 */
[----:B------:R-:W-:Y:S01]  /*2e10*/  IMAD.HI R117, R53, 0x2, RZ ;  /* 0x0000000235757827 */ /* 0x000fe200078e02ff */
[----:B------:R-:W-:Y:S02]  /*2e20*/  IADD3 R48, P2, P3, R119, UR16, R48 ;  /* 0x0000001077307c10 */ /* 0x000fe4000fb5e030 */
[--C-:B------:R-:W-:Y:S02]  /*2e30*/  IADD3.X R53, PT, PT, R115, UR17, R49.reuse, P0, P1 ;  /* 0x0000001173357c10 */ /* 0x100fe400087e2431 */
[----:B------:R-:W-:Y:S02]  /*2e40*/  IADD3.X R49, PT, PT, R117, UR17, R49, P2, P3 ;  /* 0x0000001175317c10 */ /* 0x000fe400097e6431 */
[----:B----4-:R-:W-:-:S02]  /*2e50*/  IADD3 R50, P3, PT, R113, UR16, RZ ;  /* 0x0000001071327c10 */ /* 0x010fc4000ff7e0ff */
[----:B------:R-:W-:Y:S02]  /*2e60*/  IADD3 R58, P2, PT, R58, UR16, RZ ;  /* 0x000000103a3a7c10 */ /* 0x000fe4000ff5e0ff */
[----:B------:R-:W-:Y:S02]  /*2e70*/  IADD3.X R51, PT, PT, R51, UR17, RZ, P3, !PT ;  /* 0x0000001133337c10 */ /* 0x000fe40009ffe4ff */
[----:B------:R-:W-:Y:S02]  /*2e80*/  IADD3 R62, P1, PT, R62, UR16, RZ ;  /* 0x000000103e3e7c10 */ /* 0x000fe4000ff3e0ff */
[----:B------:R-:W-:Y:S02]  /*2e90*/  IADD3 R64, P0, PT, R64, UR16, RZ ;  /* 0x0000001040407c10 */ /* 0x000fe4000ff1e0ff */
[----:B------:R-:W-:Y:S02]  /*2ea0*/  IADD3 R60, P3, PT, R60, UR16, RZ ;  /* 0x000000103c3c7c10 */ /* 0x000fe4000ff7e0ff */
[----:B------:R-:W-:Y:S01]  /*2eb0*/  IADD3 R56, P5, PT, R56, UR16, RZ ;  /* 0x0000001038387c10 */ /* 0x000fe2000ffbe0ff */
[----:B------:R-:W-:-:S02]  /*2ec0*/  USHF.R.U32.HI UR16, URZ, 0x4, UR7 ;  /* 0x00000004ff107899 */ /* 0x000fc40008011607 */
[----:B------:R-:W-:Y:S02]  /*2ed0*/  USHF.R.S32.HI UR7, URZ, 0x6, UR18 ;  /* 0x00000006ff077899 */ /* 0x000fe40008011412 */
[----:B------:R-:W-:Y:S01]  /*2ee0*/  USGXT.U32 UR18, UR9, 0xe ;  /* 0x0000000e0912789a */ /* 0x000fe20008000000 */
[----:B------:R-:W-:-:S03]  /*2ef0*/  UMOV UR6, URZ ;  /* 0x000000ff00067c82 */ /* 0x000fc60008000000 */
[----:B------:R-:W-:Y:S02]  /*2f00*/  UIADD3 UR28, UP3, UPT, UR18, 0x2, URZ ;  /* 0x00000002121c7890 */ /* 0x000fe4000ff7e0ff */
[----:B------:R-:W-:Y:S02]  /*2f10*/  USGXT.U32 UR16, UR16, 0xe ;  /* 0x0000000e1010789a */ /* 0x000fe40008000000 */
[----:B------:R-:W-:Y:S02]  /*2f20*/  UIADD3.X UR29, UPT, UPT, UR6, 0x40004040, URZ, UP3, !UPT ;  /* 0x40004040061d7890 */ /* 0x000fe40009ffe4ff */
[----:B------:R-:W-:Y:S02]  /*2f30*/  UISETP.LT.OR UP3, UPT, UR30, 0x40, UP1 ;  /* 0x000000401e00788c */ /* 0x000fe40008f61670 */
[----:B------:R-:W-:Y:S02]  /*2f40*/  UIADD3 UR26, UP2, UPT, UR16, 0x80, URZ ;  /* 0x00000080101a7890 */ /* 0x000fe4000ff5e0ff */
[----:B------:R-:W-:Y:S01]  /*2f50*/  UISETP.LT.AND UP4, UPT, UR7, 0x1, UPT ;  /* 0x000000010700788c */ /* 0x000fe2000bf81270 */
[----:B0-----:R-:W-:-:S02]  /*2f60*/  UMOV UR5, URZ ;  /* 0x000000ff00057c82 */ /* 0x001fc40008000000 */
[----:B------:R-:W-:Y:S02]  /*2f70*/  UIADD3.X UR27, UPT, UPT, UR5, 0x40004040, URZ, UP2, !UPT ;  /* 0x40004040051b7890 */ /* 0x000fe400097fe4ff */
[----:B------:R-:W-:Y:S01]  /*2f80*/  USEL UR5, UR7, 0x1, !UP4 ;  /* 0x0000000107057887 */ /* 0x000fe2000e000000 */
[----:B--2---:R-:W-:Y:S02]  /*2f90*/  IADD3.X R59, PT, PT, R57, UR17, RZ, P2, !PT ;  /* 0x00000011393b7c10 */ /* 0x004fe400097fe4ff */
[----:B---3--:R-:W-:Y:S01]  /*2fa0*/  IADD3.X R63, PT, PT, R61, UR17, RZ, P1, !PT ;  /* 0x000000113d3f7c10 */ /* 0x008fe20008ffe4ff */
[----:B------:R-:W-:Y:S01]  /*2fb0*/  UIADD3 UR9, UPT, UPT, UR5, -0x1, URZ ;  /* 0xffffffff05097890 */ /* 0x000fe2000fffe0ff */
[----:B------:R-:W-:Y:S02]  /*2fc0*/  IADD3.X R65, PT, PT, R65, UR17, RZ, P0, !PT ;  /* 0x0000001141417c10 */ /* 0x000fe400087fe4ff */
[----:B------:R-:W-:Y:S02]  /*2fd0*/  IADD3.X R61, PT, PT, R105, UR17, RZ, P3, !PT ;  /* 0x00000011693d7c10 */ /* 0x000fe40009ffe4ff */
[----:B------:R-:W-:Y:S01]  /*2fe0*/  IADD3.X R57, PT, PT, R107, UR17, RZ, P5, !PT ;  /* 0x000000116b397c10 */ /* 0x000fe2000affe4ff */
[----:B------:R-:W-:Y:S01]  /*2ff0*/  UMOV UR4, URZ ;  /* 0x000000ff00047c82 */ /* 0x000fe20008000000 */
[----:B------:R-:W-:-:S02]  /*3000*/  USHF.L.U32 UR10, UR10, 0x6, URZ ;  /* 0x000000060a0a7899 */ /* 0x000fc400080006ff */
[----:B------:R-:W-:Y:S02]  /*3010*/  USHF.L.U32 UR11, UR11, 0x6, URZ ;  /* 0x000000060b0b7899 */ /* 0x000fe400080006ff */
[----:B------:R-:W-:Y:S01]  /*3020*/  UISETP.NE.U32.AND UP2, UPT, UR9, URZ, UPT ;  /* 0x000000ff0900728c */ /* 0x000fe2000bf45070 */
[----:B------:R-:W-:Y:S10]  /*3030*/  BRA.U UP3, `(.L_x_6) ;  /* 0x0000000103847547 */ /* 0x000ff4000b800000 */
[----:B------:R-:W-:Y:S02]  /*3040*/  UIADD3 UR5, UPT, UPT, UR13, 0x2000, URZ ;  /* 0x000020000d057890 */ /* 0x000fe4000fffe0ff */
[----:B------:R-:W-:Y:S02]  /*3050*/  USHF.R.U32.HI UR20, URZ, 0x4, UR13 ;  /* 0x00000004ff147899 */ /* 0x000fe4000801160d */
[----:B------:R-:W-:Y:S02]  /*3060*/  USHF.R.U32.HI UR5, URZ, 0x4, UR5 ;  /* 0x00000004ff057899 */ /* 0x000fe40008011605 */
[----:B------:R-:W-:Y:S02]  /*3070*/  USGXT.U32 UR20, UR20, 0xe ;  /* 0x0000000e1414789a */ /* 0x000fe40008000000 */
[----:B------:R-:W-:Y:S02]  /*3080*/  USGXT.U32 UR22, UR5, 0xe ;  /* 0x0000000e0516789a */ /* 0x000fe40008000000 */
[----:B------:R-:W-:-:S02]  /*3090*/  UIADD3 UR40, UP3, UPT, UR20, 0x80, URZ ;  /* 0x0000008014287890 */ /* 0x000fc4000ff7e0ff */
[----:B------:R-:W-:Y:S01]  /*30a0*/  UIADD3 UR42, UP4, UPT, UR22, 0x2, URZ ;  /* 0x00000002162a7890 */ /* 0x000fe2000ff9e0ff */
[----:B------:R-:W-:Y:S01]  /*30b0*/  UMOV UR5, URZ ;  /* 0x000000ff00057c82 */ /* 0x000fe20008000000 */
[----:B------:R-:W-:Y:S01]  /*30c0*/  UMOV UR44, 0x0 ;  /* 0x00000000002c7882 */ /* 0x000fe20000000000 */
[----:B------:R-:W-:Y:S02]  /*30d0*/  UIADD3.X UR41, UPT, UPT, UR5, 0x40004040, URZ, UP3, !UPT ;  /* 0x4000404005297890 */ /* 0x000fe40009ffe4ff */
[----:B------:R-:W-:Y:S02]  /*30e0*/  UIADD3.X UR43, UPT, UPT, UR5, 0x40004040, URZ, UP4, !UPT ;  /* 0x40004040052b7890 */ /* 0x000fe4000a7fe4ff */
[----:B------:R-:W-:Y:S02]  /*30f0*/  UIADD3.64 UR32, UPT, UPT, UR40, 0x80, URZ ;  /* 0x0000008028207897 */ /* 0x000fe4000fffe0ff */
[----:B------:R-:W-:Y:S02]  /*3100*/  UIADD3.64 UR34, UPT, UPT, UR42, 0x2, URZ ;  /* 0x000000022a227897 */ /* 0x000fe4000fffe0ff */
[----:B------:R-:W-:-:S02]  /*3110*/  UIADD3.64 UR36, UPT, UPT, UR40, 0x100, URZ ;  /* 0x0000010028247897 */ /* 0x000fc4000fffe0ff */
[----:B------:R-:W-:Y:S01]  /*3120*/  UIADD3.64 UR38, UPT, UPT, UR42, 0x4, URZ ;  /* 0x000000042a267897 */ /* 0x000fe2000fffe0ff */
[----:B------:R-:W-:Y:S01]  /*3130*/  UMOV UR45, 0x4108010 ;  /* 0x04108010002d7882 */ /* 0x000fe20000000000 */
[----:B------:R-:W-:Y:S01]  /*3140*/  UMOV UR21, 0x40004040 ;  /* 0x4000404000157882 */ /* 0x000fe20000000000 */
[----:B------:R-:W-:Y:S01]  /*3150*/  UMOV UR23, 0x40004040 ;  /* 0x4000404000177882 */ /* 0x000fe20000000000 */
[----:B------:R-:W-:Y:S01]  /*3160*/  UMOV UR46, 0x0 ;  /* 0x00000000002e7882 */ /* 0x000fe20000000000 */
[----:B------:R-:W-:Y:S01]  /*3170*/  UMOV UR47, 0x4108010 ;  /* 0x04108010002f7882 */ /* 0x000fe20000000000 */
[----:B------:R-:W-:Y:S01]  /*3180*/  UMOV UR48, 0x0 ;  /* 0x0000000000307882 */ /* 0x000fe20000000000 */
[----:B------:R-:W-:Y:S01]  /*3190*/  UMOV UR49, 0x4108010 ;  /* 0x0410801000317882 */ /* 0x000fe20000000000 */
[----:B------:R-:W-:Y:S01]  /*31a0*/  UMOV UR6, UR15 ;  /* 0x0000000f00067c82 */ /* 0x000fe20008000000 */
[----:B------:R-:W-:Y:S01]  /*31b0*/  UMOV UR7, URZ ;  /* 0x000000ff00077c82 */ /* 0x000fe20008000000 */
[----:B------:R0:W-:Y:S01]  /*31c0*/  UTCHMMA gdesc[UR20], gdesc[UR22], tmem[UR12], tmem[UR44], idesc[UR45], !UPT ;  /* 0x00ff2c16140075ea */ /* 0x0001e2000f80000c */
[----:B------:R-:W-:Y:S01]  /*31d0*/  UMOV UR50, 0x0 ;  /* 0x0000000000327882 */ /* 0x000fe20000000000 */
[----:B------:R-:W-:Y:S01]  /*31e0*/  UMOV UR51, 0x4108010 ;  /* 0x0410801000337882 */ /* 0x000fe20000000000 */
[----:B------:R0:W-:Y:S01]  /*31f0*/  UTCHMMA gdesc[UR40], gdesc[UR42], tmem[UR12], tmem[UR46], idesc[UR47], UPT ;  /* 0x00ff2e2a280075ea */ /* 0x0001e2000b80000c */
[----:B------:R-:W-:Y:S01]  /*3200*/  UMOV UR6, UR6 ;  /* 0x0000000600067c82 */ /* 0x000fe20008000000 */
[----:B------:R0:W-:Y:S01]  /*3210*/  UTCHMMA gdesc[UR32], gdesc[UR34], tmem[UR12], tmem[UR48], idesc[UR49], UPT ;  /* 0x00ff3022200075ea */ /* 0x0001e2000b80000c */
[----:B------:R0:W-:Y:S01]  /*3220*/  UTCHMMA gdesc[UR36], gdesc[UR38], tmem[UR12], tmem[UR50], idesc[UR51], UPT ;  /* 0x00ff3226240075ea */ /* 0x0001e2000b80000c */
[----:B------:R0:W-:Y:S01]  /*3230*/  UTCBAR [UR6], URZ ;  /* 0x000000ff060073e9 */ /* 0x0001e200080000ff */
[----:B------:R-:W-:Y:S01]  /*3240*/  NOP ;  /* 0x0000000000007918 */ /* 0x000fe20000000000 */
.L_x_6:
[----:B------:R-:W-:Y:S05]  /*3250*/  BRA.U !UP2, `(.L_x_7) ;  /* 0x0000000d0a347547 */ /* 0x000fea000b800000 */
[----:B0-----:R-:W-:Y:S02]  /*3260*/  UIADD3 UR21, UPT, UPT, UR8, -0x40, URZ ;  /* 0xffffffc008157890 */ /* 0x001fe4000fffe0ff */
[----:B------:R-:W-:Y:S02]  /*3270*/  UIADD3.64 UR32, UPT, UPT, UR26, 0x80, URZ ;  /* 0x000000801a207897 */ /* 0x000fe4000fffe0ff */
[----:B------:R-:W-:Y:S02]  /*3280*/  UIADD3.64 UR34, UPT, UPT, UR28, 0x2, URZ ;  /* 0x000000021c227897 */ /* 0x000fe4000fffe0ff */
[----:B------:R-:W-:Y:S02]  /*3290*/  UIADD3.64 UR36, UPT, UPT, UR26, 0x100, URZ ;  /* 0x000001001a247897 */ /* 0x000fe4000fffe0ff */
[----:B------:R-:W-:Y:S01]  /*32a0*/  UIADD3.64 UR38, UPT, UPT, UR28, 0x4, URZ ;  /* 0x000000041c267897 */ /* 0x000fe2000fffe0ff */
[----:B------:R-:W-:Y:S01]  /*32b0*/  UMOV UR20, UR9 ;  /* 0x0000000900147c82 */ /* 0x000fe20008000000 */
[----:B------:R-:W-:Y:S01]  /*32c0*/  UMOV UR22, 0x1 ;  /* 0x0000000100167882 */ /* 0x000fe20000000000 */
[----:B------:R-:W-:-:S09]  /*32d0*/  UMOV UR5, URZ ;  /* 0x000000ff00057c82 */ /* 0x000fd20008000000 */
.L_x_10:
[----:B------:R-:W-:Y:S01]  /*32e0*/  USHF.L.U32 UR4, UR4, 0x1f, URZ ;  /* 0x0000001f04047899 */ /* 0x000fe200080006ff */
[----:B0-----:R-:W-:Y:S01]  /*32f0*/  IMAD.U32 R105, RZ, RZ, UR10 ;  /* 0x0000000aff697e24 */ /* 0x001fe2000f8e00ff */
[----:B------:R-:W-:Y:S01]  /*3300*/  ISETP.GE.AND P1, PT, R70, UR21, PT ;  /* 0x0000001546007c0c */ /* 0x000fe2000bf26270 */
[----:B------:R-:W-:Y:S01]  /*3310*/  IMAD.U32 R107, RZ, RZ, UR10 ;  /* 0x0000000aff6b7e24 */ /* 0x000fe2000f8e00ff */
[----:B------:R-:W-:Y:S01]  /*3320*/  ISETP.GE.AND P2, PT, R94, UR21, PT ;  /* 0x000000155e007c0c */ /* 0x000fe2000bf46270 */
[----:B------:R-:W-:Y:S01]  /*3330*/  IMAD.WIDE R4, R105, 0x2, R4 ;  /* 0x0000000269047825 */ /* 0x000fe200078e0204 */
[----:B------:R-:W-:-:S03]  /*3340*/  PRMT R105, RZ, 0x7610, R105 ;  /* 0x00007610ff697816 */ /* 0x000fc60000000069 */
[----:B------:R-:W-:Y:S02]  /*3350*/  IMAD.U32 R96, RZ, RZ, UR4 ;  /* 0x00000004ff607e24 */ /* 0x000fe4000f8e00ff */
[----:B------:R-:W-:Y:S02]  /*3360*/  IMAD.WIDE R2, R107, 0x2, R2 ;  /* 0x000000026b027825 */ /* 0x000fe400078e0202 */
[----:B------:R-:W0:Y:S02]  /*3370*/  SYNCS.PHASECHK.TRANS64.TRYWAIT P0, [UR15], R96 ;  /* 0x00000060ff0075a7 */ /* 0x000e24000800110f */
[----:B0-----:R-:W-:Y:S05]  /*3380*/  @!P0 BRA `(.L_x_8) ;  /* 0x0000001400e08947 */ /* 0x001fea0003800000 */
.L_x_16:
[----:B------:R-:W2:Y:S01]  /*3390*/  @!P1 LDG.E.U16 R105, desc[UR24][R2.64] ;  /* 0x0000001802699981 */ /* 0x000ea2000c1e1500 */
[----:B------:R-:W-:Y:S02]  /*33a0*/  ISETP.GE.AND P1, PT, R95, UR21, PT ;  /* 0x000000155f007c0c */ /* 0x000fe4000bf26270 */
[----:B------:R-:W-:Y:S01]  /*33b0*/  ISETP.GE.AND P6, PT, R97, UR21, PT ;  /* 0x0000001561007c0c */ /* 0x000fe2000bfc6270 */
[----:B------:R-:W-:Y:S01]  /*33c0*/  IMAD.U32 R109, RZ, RZ, UR10 ;  /* 0x0000000aff6d7e24 */ /* 0x000fe2000f8e00ff */
[----:B------:R-:W-:Y:S01]  /*33d0*/  PRMT R124, RZ, 0x7610, R124 ;  /* 0x00007610ff7c7816 */ /* 0x000fe2000000007c */
[----:B------:R-:W-:Y:S01]  /*33e0*/  IMAD.U32 R107, RZ, RZ, UR10 ;  /* 0x0000000aff6b7e24 */ /* 0x000fe2000f8e00ff */
[----:B------:R-:W-:Y:S01]  /*33f0*/  PRMT R108, RZ, 0x7610, R108 ;  /* 0x00007610ff6c7816 */ /* 0x000fe2000000006c */
[----:B------:R-:W-:Y:S01]  /*3400*/  IMAD.WIDE R50, R109, 0x2, R50 ;  /* 0x000000026d327825 */ /* 0x000fe200078e0232 */
[----:B------:R-:W-:Y:S02]  /*3410*/  PRMT R122, RZ, 0x7610, R122 ;  /* 0x00007610ff7a7816 */ /* 0x000fe4000000007a */
[----:B------:R-:W-:Y:S01]  /*3420*/  LOP3.LUT R96, R70, 0x4, RZ, 0xfc, !PT ;  /* 0x0000000446607812 */ /* 0x000fe200078efcff */
[----:B------:R-:W-:Y:S01]  /*3430*/  IMAD.WIDE R58, R107, 0x2, R58 ;  /* 0x000000026b3a7825 */ /* 0x000fe200078e023a */
[----:B------:R-:W3:Y:S01]  /*3440*/  @!P2 LDG.E.U16 R124, desc[UR24][R4.64] ;  /* 0x00000018047ca981 */ /* 0x000ee2000c1e1500 */
[----:B------:R-:W-:-:S02]  /*3450*/  ISETP.GE.AND P5, PT, R72, UR21, PT ;  /* 0x0000001548007c0c */ /* 0x000fc4000bfa6270 */
[----:B------:R-:W-:Y:S01]  /*3460*/  ISETP.GE.AND P3, PT, R73, UR21, PT ;  /* 0x0000001549007c0c */ /* 0x000fe2000bf66270 */
[----:B------:R-:W4:Y:S01]  /*3470*/  @!P1 LDG.E.U16 R108, desc[UR24][R50.64] ;  /* 0x00000018326c9981 */ /* 0x000f22000c1e1500 */
[----:B------:R-:W-:Y:S02]  /*3480*/  ISETP.GE.AND P2, PT, R74, UR21, PT ;  /* 0x000000154a007c0c */ /* 0x000fe4000bf46270 */
[----:B------:R-:W-:Y:S01]  /*3490*/  ISETP.GE.AND P1, PT, R93, UR21, PT ;  /* 0x000000155d007c0c */ /* 0x000fe2000bf26270 */
[----:B------:R-:W5:Y:S01]  /*34a0*/  @!P6 LDG.E.U16 R122, desc[UR24][R58.64] ;  /* 0x000000183a7ae981 */ /* 0x000f62000c1e1500 */
[----:B------:R-:W-:Y:S02]  /*34b0*/  ISETP.GE.AND P0, PT, R96, UR21, PT ;  /* 0x0000001560007c0c */ /* 0x000fe4000bf06270 */
[----:B------:R-:W-:Y:S01]  /*34c0*/  ISETP.GE.AND P6, PT, R75, UR21, PT ;  /* 0x000000154b007c0c */ /* 0x000fe2000bfc6270 */
[----:B------:R-:W-:Y:S02]  /*34d0*/  IMAD.U32 R111, RZ, RZ, UR10 ;  /* 0x0000000aff6f7e24 */ /* 0x000fe4000f8e00ff */
[----:B------:R-:W-:Y:S01]  /*34e0*/  IMAD.U32 R113, RZ, RZ, UR10 ;  /* 0x0000000aff717e24 */ /* 0x000fe2000f8e00ff */
[----:B------:R-:W-:Y:S01]  /*34f0*/  PRMT R120, RZ, 0x7610, R120 ;  /* 0x00007610ff787816 */ /* 0x000fe20000000078 */
[----:B------:R-:W-:Y:S01]  /*3500*/  IMAD.WIDE R48, R107, 0x2, R48 ;  /* 0x000000026b307825 */ /* 0x000fe200078e0230 */
[----:B------:R-:W-:-:S02]  /*3510*/  PRMT R118, RZ, 0x7610, R118 ;  /* 0x00007610ff767816 */ /* 0x000fc40000000076 */
[----:B------:R-:W-:Y:S01]  /*3520*/  PRMT R116, RZ, 0x7610, R116 ;  /* 0x00007610ff747816 */ /* 0x000fe20000000074 */
[----:B------:R-:W-:Y:S01]  /*3530*/  IMAD.WIDE R56, R109, 0x2, R56 ;  /* 0x000000026d387825 */ /* 0x000fe200078e0238 */
[----:B------:R-:W-:Y:S02]  /*3540*/  PRMT R114, RZ, 0x7610, R114 ;  /* 0x00007610ff727816 */ /* 0x000fe40000000072 */
[----:B------:R-:W-:Y:S01]  /*3550*/  PRMT R112, RZ, 0x7610, R112 ;  /* 0x00007610ff707816 */ /* 0x000fe20000000070 */
[----:B------:R-:W-:Y:S01]  /*3560*/  IMAD.WIDE R60, R111, 0x2, R60 ;  /* 0x000000026f3c7825 */ /* 0x000fe200078e023c */
[----:B------:R-:W-:Y:S01]  /*3570*/  PRMT R110, RZ, 0x7610, R110 ;  /* 0x00007610ff6e7816 */ /* 0x000fe2000000006e */
[----:B------:R-:W5:Y:S02]  /*3580*/  @!P2 LDG.E.U16 R116, desc[UR24][R56.64] ;  /* 0x000000183874a981 */ /* 0x000f64000c1e1500 */
[----:B------:R-:W-:Y:S02]  /*3590*/  IMAD.WIDE R62, R113, 0x2, R62 ;  /* 0x00000002713e7825 */ /* 0x000fe400078e023e */
[----:B------:R-:W5:Y:S02]  /*35a0*/  @!P3 LDG.E.U16 R118, desc[UR24][R60.64] ;  /* 0x000000183c76b981 */ /* 0x000f64000c1e1500 */
[----:B------:R-:W-:-:S02]  /*35b0*/  IMAD.WIDE R8, R111, 0x2, R8 ;  /* 0x000000026f087825 */ /* 0x000fc400078e0208 */
[----:B------:R-:W5:Y:S02]  /*35c0*/  @!P5 LDG.E.U16 R120, desc[UR24][R62.64] ;  /* 0x000000183e78d981 */ /* 0x000f64000c1e1500 */
[----:B------:R-:W-:Y:S02]  /*35d0*/  IMAD.WIDE R6, R107, 0x2, R6 ;  /* 0x000000026b067825 */ /* 0x000fe400078e0206 */
[----:B------:R-:W5:Y:S04]  /*35e0*/  @!P1 LDG.E.U16 R114, desc[UR24][R48.64] ;  /* 0x0000001830729981 */ /* 0x000f68000c1e1500 */
[----:B------:R-:W5:Y:S04]  /*35f0*/  @!P0 LDG.E.U16 R112, desc[UR24][R6.64] ;  /* 0x0000001806708981 */ /* 0x000f68000c1e1500 */
[----:B------:R-:W5:Y:S01]  /*3600*/  @!P6 LDG.E.U16 R110, desc[UR24][R8.64] ;  /* 0x00000018086ee981 */ /* 0x000f62000c1e1500 */
[----:B------:R-:W-:Y:S01]  /*3610*/  ISETP.GE.AND P0, PT, R99, UR21, PT ;  /* 0x0000001563007c0c */ /* 0x000fe2000bf06270 */
[----:B------:R-:W-:Y:S01]  /*3620*/  IMAD.WIDE R54, R113, 0x2, R54 ;  /* 0x0000000271367825 */ /* 0x000fe200078e0236 */
[----:B------:R-:W-:-:S02]  /*3630*/  PRMT R96, RZ, 0x7610, R96 ;  /* 0x00007610ff607816 */ /* 0x000fc40000000060 */
[----:B------:R-:W-:Y:S02]  /*3640*/  ISETP.GE.AND P1, PT, R76, UR21, PT ;  /* 0x000000154c007c0c */ /* 0x000fe4000bf26270 */
[----:B------:R-:W-:Y:S02]  /*3650*/  ISETP.GE.AND P2, PT, R101, UR21, PT ;  /* 0x0000001565007c0c */ /* 0x000fe4000bf46270 */
[----:B------:R-:W-:Y:S02]  /*3660*/  ISETP.GE.AND P3, PT, R77, UR21, PT ;  /* 0x000000154d007c0c */ /* 0x000fe4000bf66270 */
[----:B------:R-:W-:-:S03]  /*3670*/  ISETP.GE.AND P5, PT, R103, UR21, PT ;  /* 0x0000001567007c0c */ /* 0x000fc6000bfa6270 */
[----:B------:R-:W5:Y:S01]  /*3680*/  @!P0 LDG.E.U16 R96, desc[UR24][R54.64] ;  /* 0x0000001836608981 */ /* 0x000f62000c1e1500 */
[----:B------:R-:W-:Y:S01]  /*3690*/  ISETP.GE.AND P0, PT, R92, UR21, PT ;  /* 0x000000155c007c0c */ /* 0x000fe2000bf06270 */
[----:B------:R-:W-:Y:S01]  /*36a0*/  IMAD.WIDE R14, R107, 0x2, R14 ;  /* 0x000000026b0e7825 */ /* 0x000fe200078e020e */
[----:B------:R-:W-:Y:S02]  /*36b0*/  PRMT R98, RZ, 0x7610, R98 ;  /* 0x00007610ff627816 */ /* 0x000fe40000000062 */
[----:B------:R-:W-:Y:S01]  /*36c0*/  PRMT R100, RZ, 0x7610, R100 ;  /* 0x00007610ff647816 */ /* 0x000fe20000000064 */
[----:B------:R-:W-:Y:S01]  /*36d0*/  IMAD.WIDE R52, R109, 0x2, R52 ;  /* 0x000000026d347825 */ /* 0x000fe200078e0234 */
[----:B------:R-:W-:Y:S02]  /*36e0*/  PRMT R102, RZ, 0x7610, R102 ;  /* 0x00007610ff667816 */ /* 0x000fe40000000066 */
[----:B------:R-:W-:Y:S01]  /*36f0*/  PRMT R104, RZ, 0x7610, R104 ;  /* 0x00007610ff687816 */ /* 0x000fe20000000068 */
[----:B------:R-:W-:Y:S01]  /*3700*/  IMAD.WIDE R10, R111, 0x2, R10 ;  /* 0x000000026f0a7825 */ /* 0x000fe200078e020a */
[----:B------:R-:W-:-:S03]  /*3710*/  PRMT R106, RZ, 0x7610, R106 ;  /* 0x00007610ff6a7816 */ /* 0x000fc6000000006a */
[----:B------:R-:W-:Y:S01]  /*3720*/  IMAD.WIDE R12, R107, 0x2, R12 ;  /* 0x000000026b0c7825 */ /* 0x000fe200078e020c */
[----:B------:R-:W5:Y:S03]  /*3730*/  @!P1 LDG.E.U16 R98, desc[UR24][R10.64] ;  /* 0x000000180a629981 */ /* 0x000f66000c1e1500 */
[----:B------:R-:W-:Y:S01]  /*3740*/  IMAD.WIDE R64, R109, 0x2, R64 ;  /* 0x000000026d407825 */ /* 0x000fe200078e0240 */
[----:B------:R-:W5:Y:S04]  /*3750*/  @!P3 LDG.E.U16 R102, desc[UR24][R12.64] ;  /* 0x000000180c66b981 */ /* 0x000f68000c1e1500 */
[----:B------:R-:W5:Y:S04]  /*3760*/  @!P2 LDG.E.U16 R100, desc[UR24][R64.64] ;  /* 0x000000184064a981 */ /* 0x000f68000c1e1500 */
[----:B------:R-:W5:Y:S04]  /*3770*/  @!P5 LDG.E.U16 R104, desc[UR24][R52.64] ;  /* 0x000000183468d981 */ /* 0x000f68000c1e1500 */
[----:B------:R-:W5:Y:S01]  /*3780*/  @!P0 LDG.E.U16 R106, desc[UR24][R14.64] ;  /* 0x000000180e6a8981 */ /* 0x000f62000c1e1500 */
[----:B------:R-:W-:Y:S01]  /*3790*/  BAR.SYNC.DEFER_BLOCKING 0x0 ;  /* 0x0000000000007b1d */ /* 0x000fe20000010000 */
[----:B------:R-:W-:-:S04]  /*37a0*/  IMAD.U32 R107, RZ, RZ, UR11 ;  /* 0x0000000bff6b7e24 */ /* 0x000fc8000f8e00ff */
[----:B------:R-:W-:-:S04]  /*37b0*/  IMAD.WIDE R46, R107, 0x2, R46 ;  /* 0x000000026b2e7825 */ /* 0x000fc800078e022e */
[----:B------:R-:W-:-:S04]  /*37c0*/  IMAD.WIDE R44, R107, 0x2, R44 ;  /* 0x000000026b2c7825 */ /* 0x000fc800078e022c */
[----:B------:R-:W-:-:S04]  /*37d0*/  IMAD.WIDE R40, R107, 0x2, R40 ;  /* 0x000000026b287825 */ /* 0x000fc800078e0228 */
[----:B------:R-:W-:-:S04]  /*37e0*/  IMAD.WIDE R34, R107, 0x2, R34 ;  /* 0x000000026b227825 */ /* 0x000fc800078e0222 */
[----:B------:R-:W-:-:S04]  /*37f0*/  IMAD.WIDE R30, R107, 0x2, R30 ;  /* 0x000000026b1e7825 */ /* 0x000fc800078e021e */
[----:B------:R-:W-:-:S04]  /*3800*/  IMAD.WIDE R26, R107, 0x2, R26 ;  /* 0x000000026b1a7825 */ /* 0x000fc800078e021a */
[----:B------:R-:W-:-:S04]  /*3810*/  IMAD.WIDE R22, R107, 0x2, R22 ;  /* 0x000000026b167825 */ /* 0x000fc800078e0216 */
[----:B------:R-:W-:Y:S01]  /*3820*/  IMAD.WIDE R18, R107, 0x2, R18 ;  /* 0x000000026b127825 */ /* 0x000fe200078e0212 */
[----:B------:R-:W-:-:S04]  /*3830*/  LOP3.LUT R107, R68, 0x3f, RZ, 0xc0, !PT ;  /* 0x0000003f446b7812 */ /* 0x000fc800078ec0ff */
[----:B------:R-:W-:Y:S01]  /*3840*/  ISETP.GE.AND P0, PT, R107, UR21, PT ;  /* 0x000000156b007c0c */ /* 0x000fe2000bf06270 */
[----:B------:R-:W-:Y:S01]  /*3850*/  IMAD.U32 R109, RZ, RZ, UR11 ;  /* 0x0000000bff6d7e24 */ /* 0x000fe2000f8e00ff */
[----:B------:R-:W-:Y:S02]  /*3860*/  PRMT R107, RZ, 0x7610, R107 ;  /* 0x00007610ff6b7816 */ /* 0x000fe4000000006b */
[----:B------:R-:W-:Y:S01]  /*3870*/  PRMT R111, RZ, 0x7610, R111 ;  /* 0x00007610ff6f7816 */ /* 0x000fe2000000006f */
[----:B------:R-:W-:Y:S01]  /*3880*/  IMAD.WIDE R42, R109, 0x2, R42 ;  /* 0x000000026d2a7825 */ /* 0x000fe200078e022a */
[----:B------:R-:W-:-:S03]  /*3890*/  PRMT R115, RZ, 0x7610, R115 ;  /* 0x00007610ff737816 */ /* 0x000fc60000000073 */
[----:B------:R-:W-:Y:S01]  /*38a0*/  IMAD.WIDE R38, R109, 0x2, R38 ;  /* 0x000000026d267825 */ /* 0x000fe200078e0226 */
[----:B------:R-:W-:Y:S02]  /*38b0*/  PRMT R109, RZ, 0x7610, R109 ;  /* 0x00007610ff6d7816 */ /* 0x000fe4000000006d */
[----:B------:R-:W-:Y:S01]  /*38c0*/  PRMT R113, RZ, 0x7610, R113 ;  /* 0x00007610ff717816 */ /* 0x000fe20000000071 */
[----:B------:R-:W5:Y:S01]  /*38d0*/  @!P0 LDG.E.U16 R111, desc[UR24][R40.64] ;  /* 0x00000018286f8981 */ /* 0x000f62000c1e1500 */
[----:B------:R-:W-:-:S03]  /*38e0*/  PRMT R117, RZ, 0x7610, R117 ;  /* 0x00007610ff757816 */ /* 0x000fc60000000075 */
[----:B------:R-:W5:Y:S04]  /*38f0*/  @!P0 LDG.E.U16 R115, desc[UR24][R44.64] ;  /* 0x000000182c738981 */ /* 0x000f68000c1e1500 */
[----:B------:R-:W5:Y:S04]  /*3900*/  @!P0 LDG.E.U16 R113, desc[UR24][R42.64] ;  /* 0x000000182a718981 */ /* 0x000f68000c1e1500 */
[----:B------:R-:W5:Y:S04]  /*3910*/  @!P0 LDG.E.U16 R117, desc[UR24][R46.64] ;  /* 0x000000182e758981 */ /* 0x000f68000c1e1500 */
[----:B--2---:R0:W-:Y:S02]  /*3920*/  STS.U16 [R71+UR13+0x4000], R105 ;  /* 0x0040006947007988 */ /* 0x0041e4000800040d */
[----:B0-----:R-:W-:-:S02]  /*3930*/  IMAD.U32 R105, RZ, RZ, UR11 ;  /* 0x0000000bff697e24 */ /* 0x001fc4000f8e00ff */
[----:B---3--:R0:W-:Y:S02]  /*3940*/  STS.U16 [R71+UR13+0x4400], R124 ;  /* 0x0044007c47007988 */ /* 0x0081e4000800040d */
[C---:B------:R-:W-:Y:S02]  /*3950*/  IMAD.WIDE R36, R105.reuse, 0x2, R36 ;  /* 0x0000000269247825 */ /* 0x040fe400078e0224 */
[----:B----4-:R1:W-:Y:S02]  /*3960*/  STS.U16 [R71+UR13+0x4800], R108 ;  /* 0x0048006c47007988 */ /* 0x0103e4000800040d */
[C---:B------:R-:W-:Y:S02]  /*3970*/  IMAD.WIDE R32, R105.reuse, 0x2, R32 ;  /* 0x0000000269207825 */ /* 0x040fe400078e0220 */
[----:B-----5:R2:W-:Y:S02]  /*3980*/  STS.U16 [R71+UR13+0x4c00], R122 ;  /* 0x004c007a47007988 */ /* 0x0205e4000800040d */
[----:B------:R-:W-:Y:S01]  /*3990*/  IMAD.WIDE R28, R105, 0x2, R28 ;  /* 0x00000002691c7825 */ /* 0x000fe200078e021c */
[----:B0-----:R-:W-:-:S03]  /*39a0*/  PRMT R124, RZ, 0x7610, R124 ;  /* 0x00007610ff7c7816 */ /* 0x001fc6000000007c */
[C---:B------:R-:W-:Y:S01]  /*39b0*/  IMAD.WIDE R24, R105.reuse, 0x2, R24 ;  /* 0x0000000269187825 */ /* 0x040fe200078e0218 */
[----:B-1----:R-:W-:Y:S01]  /*39c0*/  PRMT R108, RZ, 0x7610, R108 ;  /* 0x00007610ff6c7816 */ /* 0x002fe2000000006c */
[----:B------:R-:W3:Y:S02]  /*39d0*/  @!P0 LDG.E.U16 R109, desc[UR24][R28.64] ;  /* 0x000000181c6d8981 */ /* 0x000ee4000c1e1500 */
[C---:B------:R-:W-:Y:S01]  /*39e0*/  IMAD.WIDE R20, R105.reuse, 0x2, R20 ;  /* 0x0000000269147825 */ /* 0x040fe200078e0214 */
[----:B--2---:R-:W-:Y:S01]  /*39f0*/  PRMT R122, RZ, 0x7610, R122 ;  /* 0x00007610ff7a7816 */ /* 0x004fe2000000007a */
[----:B------:R-:W2:Y:S02]  /*3a00*/  @!P0 LDG.E.U16 R107, desc[UR24][R24.64] ;  /* 0x00000018186b8981 */ /* 0x000ea4000c1e1500 */
[----:B------:R-:W-:Y:S01]  /*3a10*/  IMAD.WIDE R16, R105, 0x2, R16 ;  /* 0x0000000269107825 */ /* 0x000fe200078e0210 */
[----:B------:R-:W-:Y:S01]  /*3a20*/  PRMT R105, RZ, 0x7610, R105 ;  /* 0x00007610ff697816 */ /* 0x000fe20000000069 */
[----:B------:R-:W4:Y:S04]  /*3a30*/  @!P0 LDG.E.U16 R108, desc[UR24][R18.64] ;  /* 0x00000018126c8981 */ /* 0x000f28000c1e1500 */
[----:B------:R0:W-:Y:S04]  /*3a40*/  STS.U16 [R71+UR13+0x5800], R116 ;  /* 0x0058007447007988 */ /* 0x0001e8000800040d */
[----:B------:R1:W-:Y:S04]  /*3a50*/  STS.U16 [R71+UR13+0x5400], R118 ;  /* 0x0054007647007988 */ /* 0x0003e8000800040d */
[----:B------:R5:W-:Y:S01]  /*3a60*/  STS.U16 [R71+UR13+0x5000], R120 ;  /* 0x0050007847007988 */ /* 0x000be2000800040d */
[----:B0-----:R-:W-:-:S03]  /*3a70*/  PRMT R116, RZ, 0x7610, R116 ;  /* 0x00007610ff747816 */ /* 0x001fc60000000074 */
[----:B------:R0:W-:Y:S01]  /*3a80*/  STS.U16 [R71+UR13+0x5c00], R114 ;  /* 0x005c007247007988 */ /* 0x0001e2000800040d */
[----:B-1----:R-:W-:-:S03]  /*3a90*/  PRMT R118, RZ, 0x7610, R118 ;  /* 0x00007610ff767816 */ /* 0x002fc60000000076 */
[----:B------:R1:W-:Y:S01]  /*3aa0*/  STS.U16 [R69+UR13+0x4200], R112 ;  /* 0x0042007045007988 */ /* 0x0003e2000800040d */
[----:B-----5:R-:W-:-:S03]  /*3ab0*/  PRMT R120, RZ, 0x7610, R120 ;  /* 0x00007610ff787816 */ /* 0x020fc60000000078 */
[----:B------:R5:W-:Y:S01]  /*3ac0*/  STS.U16 [R69+UR13+0x4600], R110 ;  /* 0x0046006e45007988 */ /* 0x000be2000800040d */
[----:B0-----:R-:W-:-:S03]  /*3ad0*/  PRMT R114, RZ, 0x7610, R114 ;  /* 0x00007610ff727816 */ /* 0x001fc60000000072 */
[----:B------:R-:W4:Y:S01]  /*3ae0*/  @!P0 LDG.E.U16 R124, desc[UR24][R16.64] ;  /* 0x00000018107c8981 */ /* 0x000f22000c1e1500 */
[----:B-1----:R-:W-:-:S03]  /*3af0*/  PRMT R112, RZ, 0x7610, R112 ;  /* 0x00007610ff707816 */ /* 0x002fc60000000070 */
[----:B------:R-:W4:Y:S01]  /*3b00*/  @!P0 LDG.E.U16 R105, desc[UR24][R20.64] ;  /* 0x0000001814698981 */ /* 0x000f22000c1e1500 */
[----:B-----5:R-:W-:-:S03]  /*3b10*/  PRMT R110, RZ, 0x7610, R110 ;  /* 0x00007610ff6e7816 */ /* 0x020fc6000000006e */
[----:B------:R-:W5:Y:S04]  /*3b20*/  @!P0 LDG.E.U16 R122, desc[UR24][R32.64] ;  /* 0x00000018207a8981 */ /* 0x000f68000c1e1500 */
[----:B------:R-:W5:Y:S04]  /*3b30*/  @!P0 LDG.E.U16 R120, desc[UR24][R36.64] ;  /* 0x0000001824788981 */ /* 0x000f68000c1e1500 */
[----:B------:R-:W5:Y:S04]  /*3b40*/  @!P0 LDG.E.U16 R110, desc[UR24][R22.64] ;  /* 0x00000018166e8981 */ /* 0x000f68000c1e1500 */
[----:B------:R-:W5:Y:S04]  /*3b50*/  @!P0 LDG.E.U16 R112, desc[UR24][R26.64] ;  /* 0x000000181a708981 */ /* 0x000f68000c1e1500 */
[----:B------:R-:W5:Y:S04]  /*3b60*/  @!P0 LDG.E.U16 R114, desc[UR24][R30.64] ;  /* 0x000000181e728981 */ /* 0x000f68000c1e1500 */
[----:B------:R-:W5:Y:S04]  /*3b70*/  @!P0 LDG.E.U16 R116, desc[UR24][R34.64] ;  /* 0x0000001822748981 */ /* 0x000f68000c1e1500 */
[----:B------:R-:W5:Y:S04]  /*3b80*/  @!P0 LDG.E.U16 R118, desc[UR24][R38.64] ;  /* 0x0000001826768981 */ /* 0x000f68000c1e1500 */
        /* <DEDUP_REMOVED lines=8> */
[----:B------:R-:W-:-:S04]  /*3c10*/  ULEA UR15, UR22, UR13, 0x3 ;  /* 0x0000000d160f7291 */ /* 0x000fc8000f8e18ff */
[----:B------:R-:W-:Y:S01]  /*3c20*/  UIADD3 UR15, UPT, UPT, UR15, 0x8000, URZ ;  /* 0x000080000f0f7890 */ /* 0x000fe2000fffe0ff */
[----:B---3--:R0:W-:Y:S04]  /*3c30*/  STS.U16 [R71+UR13+0x6c00], R109 ;  /* 0x006c006d47007988 */ /* 0x0081e8000800040d */
[----:B--2---:R0:W-:Y:S04]  /*3c40*/  STS.U16 [R71+UR13+0x6800], R107 ;  /* 0x0068006b47007988 */ /* 0x0041e8000800040d */
[----:B----4-:R0:W-:Y:S04]  /*3c50*/  STS.U16 [R71+UR13+0x6000], R124 ;  /* 0x0060007c47007988 */ /* 0x0101e8000800040d */
[----:B------:R0:W-:Y:S04]  /*3c60*/  STS.U16 [R71+UR13+0x6400], R105 ;  /* 0x0064006947007988 */ /* 0x0001e8000800040d */
[----:B-----5:R0:W-:Y:S04]  /*3c70*/  STS.U16 [R71+UR13+0x7000], R122 ;  /* 0x0070007a47007988 */ /* 0x0201e8000800040d */
        /* <DEDUP_REMOVED lines=9> */
[----:B------:R1:W-:Y:S06]  /*3d10*/  MEMBAR.ALL.CTA ;  /* 0x0000000000007992 */ /* 0x0003ec0000008000 */
[----:B-1----:R-:W1:Y:S02]  /*3d20*/  FENCE.VIEW.ASYNC.S ;  /* 0x00000000000073c6 */ /* 0x002e640000000000 */
[----:B-1----:R-:W-:Y:S06]  /*3d30*/  BAR.SYNC.DEFER_BLOCKING 0x0 ;  /* 0x0000000000007b1d */ /* 0x002fec0000010000 */
[----:B------:R-:W-:Y:S05]  /*3d40*/  BRA.U UP1, `(.L_x_9) ;  /* 0x00000001014c7547 */ /* 0x000fea000b800000 */
[----:B------:R-:W-:Y:S01]  /*3d50*/  UMOV UR17, 0x40004040 ;  /* 0x4000404000117882 */ /* 0x000fe20000000000 */
        /* <DEDUP_REMOVED lines=9> */
[----:B------:R1:W-:Y:S01]  /*3df0*/  UTCHMMA gdesc[UR16], gdesc[UR18], tmem[UR12], tmem[UR8], idesc[UR9], UPT ;  /* 0x00ff0812100075ea */ /* 0x0003e2000b80000c */
        /* <DEDUP_REMOVED lines=8> */
.L_x_9:
[----:B------:R-:W-:Y:S02]  /*3e80*/  UIADD3 UR22, UPT, UPT, UR22, 0x1, URZ ;  /* 0x0000000116167890 */ /* 0x000fe4000fffe0ff */
[----:B------:R-:W-:Y:S02]  /*3e90*/  UIADD3 UR20, UPT, UPT, UR20, -0x1, URZ ;  /* 0xffffffff14147890 */ /* 0x000fe4000fffe0ff */
[----:B------:R-:W-:Y:S02]  /*3ea0*/  UISETP.GT.AND UP2, UPT, UR22, 0x1, UPT ;  /* 0x000000011600788c */ /* 0x000fe4000bf44270 */
[----:B------:R-:W-:Y:S02]  /*3eb0*/  UIADD3 UR21, UPT, UPT, UR21, -0x40, URZ ;  /* 0xffffffc015157890 */ /* 0x000fe4000fffe0ff */
[----:B-1----:R-:W-:Y:S02]  /*3ec0*/  USEL UR4, URZ, 0x1, !UP2 ;  /* 0x00000001ff047887 */ /* 0x002fe4000d000000 */
[----:B------:R-:W-:-:S02]  /*3ed0*/  USEL UR22, UR22, URZ, !UP2 ;  /* 0x000000ff16167287 */ /* 0x000fc4000d000000 */
[----:B------:R-:W-:Y:S02]  /*3ee0*/  UISETP.NE.U32.AND UP2, UPT, UR20, URZ, UPT ;  /* 0x000000ff1400728c */ /* 0x000fe4000bf45070 */
[----:B------:R-:W-:-:S03]  /*3ef0*/  ULOP3.LUT UR6, UR5, UR4, URZ, 0x3c, !UPT ;  /* 0x0000000405067292 */ /* 0x000fc6000f8e3cff */
[----:B------:R-:W-:-:S04]  /*3f00*/  UMOV UR4, UR5 ;  /* 0x0000000500047c82 */ /* 0x000fc80008000000 */
[----:B------:R-:W-:Y:S01]  /*3f10*/  UMOV UR5, UR6 ;  /* 0x0000000600057c82 */ /* 0x000fe20008000000 */
[----:B------:R-:W-:Y:S05]  /*3f20*/  BRA.U UP2, `(.L_x_10) ;  /* 0xfffffff102ec7547 */ /* 0x000fea000b83ffff */
.L_x_7:
[----:B------:R-:W-:Y:S01]  /*3f30*/  UISETP.GE.AND UP1, UPT, UR30, 0x40, UPT ;  /* 0x000000401e00788c */ /* 0x000fe2000bf26270 */
[C---:B------:R-:W-:Y:S02]  /*3f40*/  IMAD.SHL.U32 R2, R68.reuse, 0x40, RZ ;  /* 0x0000004044027824 */ /* 0x040fe400078e00ff */
[C---:B------:R-:W-:Y:S02]  /*3f50*/  IMAD.SHL.U32 R4, R68.reuse, 0x100, RZ ;  /* 0x0000010044047824 */ /* 0x040fe400078e00ff */
[----:B------:R-:W-:Y:S01]  /*3f60*/  IMAD.SHL.U32 R3, R68, 0x10, RZ ;  /* 0x0000001044037824 */ /* 0x000fe200078e00ff */
[----:B------:R-:W-:Y:S02]  /*3f70*/  LOP3.LUT R2, R2, 0x600, RZ, 0xc0, !PT ;  /* 0x0000060002027812 */ /* 0x000fe400078ec0ff */
[----:B------:R-:W-:Y:S02]  /*3f80*/  LOP3.LUT R23, R4, 0x800, RZ, 0xc0, !PT ;  /* 0x0000080004177812 */ /* 0x000fe400078ec0ff */
[----:B------:R-:W-:Y:S01]  /*3f90*/  LOP3.LUT R20, R3, 0x30, RZ, 0xc0, !PT ;  /* 0x0000003003147812 */ /* 0x000fe200078ec0ff */
[----:B------:R-:W-:Y:S06]  /*3fa0*/  BRA.U !UP1, `(.L_x_11) ;  /* 0x0000000109107547 */ /* 0x000fec000b800000 */
[----:B------:R-:W-:-:S06]  /*3fb0*/  USHF.L.U32 UR4, UR4, 0x1f, URZ ;  /* 0x0000001f04047899 */ /* 0x000fcc00080006ff */
[----:B------:R-:W-:-:S04]  /*3fc0*/  IMAD.U32 R4, RZ, RZ, UR4 ;  /* 0x00000004ff047e24 */ /* 0x000fc8000f8e00ff */
[----:B------:R-:W1:Y:S02]  /*3fd0*/  SYNCS.PHASECHK.TRANS64.TRYWAIT P0, [UR15], R4 ;  /* 0x00000004ff0075a7 */ /* 0x000e64000800110f */
[----:B-1----:R-:W-:Y:S05]  /*3fe0*/  @!P0 BRA `(.L_x_12) ;  /* 0x0000000800d48947 */ /* 0x002fea0003800000 */
.L_x_11:
[----:B------:R-:W-:Y:S01]  /*3ff0*/  BAR.SYNC.DEFER_BLOCKING 0x0 ;  /* 0x0000000000007b1d */ /* 0x000fe20000010000 */
[----:B------:R-:W-:Y:S01]  /*4000*/  LOP3.LUT R21, R2, 0x70, R3, 0xf8, !PT ;  /* 0x0000007002157812 */ /* 0x000fe200078ef803 */
[C---:B------:R-:W-:Y:S01]  /*4010*/  IMAD.SHL.U32 R2, R68.reuse, 0x20, RZ ;  /* 0x0000002044027824 */ /* 0x040fe200078e00ff */
[----:B------:R-:W-:Y:S01]  /*4020*/  SHF.R.S32.HI R25, RZ, 0x5, R68 ;  /* 0x00000005ff197819 */ /* 0x000fe20000011444 */
[----:B------:R-:W-:Y:S01]  /*4030*/  IMAD.SHL.U32 R3, R68, 0x2, RZ ;  /* 0x0000000244037824 */ /* 0x000fe200078e00ff */
[----:B------:R-:W-:Y:S01]  /*4040*/  IADD3 R24, PT, PT, R20, UR13, R23 ;  /* 0x0000000d14187c10 */ /* 0x000fe2000fffe017 */
[----:B------:R-:W-:Y:S01]  /*4050*/  IMAD.SHL.U32 R22, R68, 0x4, RZ ;  /* 0x0000000444167824 */ /* 0x000fe200078e00ff */
[----:B------:R-:W-:Y:S01]  /*4060*/  LOP3.LUT R20, R2, 0x1000, RZ, 0xc0, !PT ;  /* 0x0000100002147812 */ /* 0x000fe200078ec0ff */
[----:B------:R-:W1:Y:S01]  /*4070*/  LDC R27, c[0x0][0x3b8] ;  /* 0x0000ee00ff1b7b82 */ /* 0x000e620000000800 */
[----:B------:R-:W-:Y:S01]  /*4080*/  LOP3.LUT R3, R3, 0x80, RZ, 0xc0, !PT ;  /* 0x0000008003037812 */ /* 0x000fe200078ec0ff */
[----:B------:R-:W2:Y:S01]  /*4090*/  LDCU UR4, c[0x0][0x3b4] ;  /* 0x00007680ff0477ac */ /* 0x000ea20008000800 */
[----:B------:R-:W-:-:S02]  /*40a0*/  SGXT R2, R25, 0x1 ;  /* 0x000000011902781a */ /* 0x000fc40000000200 */
[----:B------:R-:W-:Y:S01]  /*40b0*/  IADD3 R3, PT, PT, R20, UR13, R3 ;  /* 0x0000000d14037c10 */ /* 0x000fe2000fffe003 */
[----:B------:R-:W3:Y:S01]  /*40c0*/  LDCU.128 UR8, c[0x0][0x390] ;  /* 0x00007200ff0877ac */ /* 0x000ee20008000c00 */
[----:B------:R-:W-:Y:S02]  /*40d0*/  LOP3.LUT R2, R21, 0x4040, R2, 0x78, !PT ;  /* 0x0000404015027812 */ /* 0x000fe400078e7802 */
[----:B------:R-:W-:Y:S02]  /*40e0*/  SHF.R.S32.HI R23, RZ, 0x2, R68 ;  /* 0x00000002ff177819 */ /* 0x000fe40000011444 */
[----:B------:R-:W-:Y:S01]  /*40f0*/  LOP3.LUT R25, R68, 0xc0, RZ, 0xc0, !PT ;  /* 0x000000c044197812 */ /* 0x000fe200078ec0ff */
[----:B------:R-:W-:Y:S01]  /*4100*/  IMAD.IADD R3, R2, 0x1, R3 ;  /* 0x0000000102037824 */ /* 0x000fe200078e0203 */
[----:B------:R-:W-:Y:S01]  /*4110*/  SGXT R23, R23, 0x1 ;  /* 0x000000011717781a */ /* 0x000fe20000000200 */
[----:B------:R-:W4:Y:S02]  /*4120*/  @!P4 SYNCS.CCTL.IV [UR13+0x8000] ;  /* 0x00800000ff00c9b1 */ /* 0x000f24000800000d */
[----:B----4-:R-:W-:Y:S01]  /*4130*/  BAR.SYNC.DEFER_BLOCKING 0x0 ;  /* 0x0000000000007b1d */ /* 0x010fe20000010000 */
[----:B------:R-:W-:Y:S01]  /*4140*/  LOP3.LUT R23, R23, 0x4040, RZ, 0xc0, !PT ;  /* 0x0000404017177812 */ /* 0x000fe200078ec0ff */
[----:B------:R-:W-:-:S02]  /*4150*/  IMAD R21, R25, 0x8, R24 ;  /* 0x0000000819157824 */ /* 0x000fc400078e0218 */
[C---:B--2---:R-:W-:Y:S01]  /*4160*/  IMAD R2, R0.reuse, UR4, RZ ;  /* 0x0000000400027c24 */ /* 0x044fe2000f8e02ff */
[----:B------:R-:W-:Y:S02]  /*4170*/  LOP3.LUT R22, R23, 0xc0, R22, 0x78, !PT ;  /* 0x000000c017167812 */ /* 0x000fe400078e7816 */
[----:B---3--:R-:W-:Y:S01]  /*4180*/  ISETP.GE.AND P0, PT, R0, UR10, PT ;  /* 0x0000000a00007c0c */ /* 0x008fe2000bf06270 */
[----:B------:R-:W-:Y:S01]  /*4190*/  LDTM.16dp32bit_t0_t15.x16 R4, tmem[UR14] ;  /* 0x0000000e000479ee */ /* 0x000fe20008a00000 */
[----:B------:R-:W2:Y:S01]  /*41a0*/  LDTM.16dp32bit_t16_t31.x16 R4, tmem[UR14+0x10] ;  /* 0x0000100e000479ee */ /* 0x000ea20008a20000 */
[C---:B-1----:R-:W-:Y:S01]  /*41b0*/  IMAD R0, R67.reuse, R27, RZ ;  /* 0x0000001b43007224 */ /* 0x042fe200078e02ff */
[----:B------:R-:W-:Y:S01]  /*41c0*/  LEA R23, P1, R2, UR8, 0x1 ;  /* 0x0000000802177c11 */ /* 0x000fe2000f8208ff */
[----:B------:R-:W-:Y:S01]  /*41d0*/  IMAD.IADD R21, R22, 0x1, R21 ;  /* 0x0000000116157824 */ /* 0x000fe200078e0215 */
[----:B------:R-:W-:Y:S02]  /*41e0*/  ISETP.LT.AND P3, PT, R67, UR11, !P0 ;  /* 0x0000000b43007c0c */ /* 0x000fe4000c761270 */
[----:B------:R-:W-:-:S02]  /*41f0*/  LEA.HI.X.SX32 R25, R2, UR9, 0x1, P1 ;  /* 0x0000000902197c11 */ /* 0x000fc400088f0eff */
[----:B------:R-:W-:Y:S02]  /*4200*/  LEA R2, P1, R0, R23, 0x1 ;  /* 0x0000001700027211 */ /* 0x000fe400078208ff */
[----:B------:R-:W-:Y:S02]  /*4210*/  ISETP.LT.AND P6, PT, R66, UR11, !P0 ;  /* 0x0000000b42007c0c */ /* 0x000fe4000c7c1270 */
[----:B------:R-:W-:Y:S02]  /*4220*/  ISETP.LT.AND P5, PT, R91, UR11, !P0 ;  /* 0x0000000b5b007c0c */ /* 0x000fe4000c7a1270 */
[----:B------:R-:W-:Y:S01]  /*4230*/  ISETP.LT.AND P2, PT, R90, UR11, !P0 ;  /* 0x0000000b5a007c0c */ /* 0x000fe2000c741270 */
[----:B------:R-:W1:Y:S01]  /*4240*/  @!P4 SYNCS.CCTL.IV [UR13+0x8008] ;  /* 0x00800800ff00c9b1 */ /* 0x000e62000800000d */
[----:B------:R-:W-:Y:S01]  /*4250*/  NOP ;  /* 0x0000000000007918 */ /* 0x000fe20000000000 */
[----:B--2---:R-:W-:Y:S02]  /*4260*/  F2FP.F16.F32.PACK_AB R8, R8, R4 ;  /* 0x000000040808723e */ /* 0x004fe400000000ff */
[----:B------:R-:W-:-:S02]  /*4270*/  F2FP.F16.F32.PACK_AB R9, R9, R5 ;  /* 0x000000050909723e */ /* 0x000fc400000000ff */
[----:B------:R-:W-:Y:S02]  /*4280*/  F2FP.F16.F32.PACK_AB R10, R10, R6 ;  /* 0x000000060a0a723e */ /* 0x000fe400000000ff */
[----:B------:R-:W-:Y:S02]  /*4290*/  F2FP.F16.F32.PACK_AB R11, R11, R7 ;  /* 0x000000070b0b723e */ /* 0x000fe400000000ff */
[----:B------:R-:W-:Y:S02]  /*42a0*/  F2FP.F16.F32.PACK_AB R12, R16, R12 ;  /* 0x0000000c100c723e */ /* 0x000fe400000000ff */
[----:B------:R-:W-:Y:S01]  /*42b0*/  F2FP.F16.F32.PACK_AB R13, R17, R13 ;  /* 0x0000000d110d723e */ /* 0x000fe200000000ff */
[----:B-1----:R1:W-:Y:S01]  /*42c0*/  STSM.16.M88.4 [R3], R8 ;  /* 0x0000000803007844 */ /* 0x0023e20000000200 */
[----:B------:R-:W-:Y:S02]  /*42d0*/  F2FP.F16.F32.PACK_AB R14, R18, R14 ;  /* 0x0000000e120e723e */ /* 0x000fe400000000ff */
[----:B------:R-:W-:-:S05]  /*42e0*/  F2FP.F16.F32.PACK_AB R15, R19, R15 ;  /* 0x0000000f130f723e */ /* 0x000fca00000000ff */
[----:B------:R2:W-:Y:S01]  /*42f0*/  STSM.16.M88.4 [R3+0x800], R12 ;  /* 0x0008000c03007844 */ /* 0x0005e20000000200 */
[----:B------:R-:W-:Y:S01]  /*4300*/  BAR.SYNC.DEFER_BLOCKING 0x0 ;  /* 0x0000000000007b1d */ /* 0x000fe20000010000 */
[----:B-1----:R-:W-:Y:S01]  /*4310*/  IMAD R8, R27, 0x4, R0 ;  /* 0x000000041b087824 */ /* 0x002fe200078e0200 */
[----:B--2---:R-:W-:-:S03]  /*4320*/  LEA.HI.X.SX32 R3, R0, R25, 0x1, P1 ;  /* 0x0000001900037211 */ /* 0x004fc600008f0eff */
[----:B------:R-:W-:Y:S01]  /*4330*/  IMAD R0, R27, 0x4, R8 ;  /* 0x000000041b007824 */ /* 0x000fe200078e0208 */
[C---:B------:R-:W-:Y:S02]  /*4340*/  LEA R12, P4, R8.reuse, R23, 0x1 ;  /* 0x00000017080c7211 */ /* 0x040fe400078808ff */
[----:B------:R-:W-:Y:S01]  /*4350*/  ISETP.LT.AND P1, PT, R89, UR11, !P0 ;  /* 0x0000000b59007c0c */ /* 0x000fe2000c721270 */
[----:B------:R-:W-:Y:S01]  /*4360*/  IMAD R17, R27, 0x4, R0 ;  /* 0x000000041b117824 */ /* 0x000fe200078e0200 */
[----:B------:R-:W-:Y:S02]  /*4370*/  LEA.HI.X.SX32 R13, R8, R25, 0x1, P4 ;  /* 0x00000019080d7211 */ /* 0x000fe400020f0eff */
[----:B------:R-:W-:Y:S01]  /*4380*/  ISETP.LT.AND P4, PT, R88, UR11, !P0 ;  /* 0x0000000b58007c0c */ /* 0x000fe2000c781270 */
[----:B------:R-:W1:Y:S04]  /*4390*/  LDSM.16.M88.4 R4, [R21] ;  /* 0x000000001504783b */ /* 0x000e680000000200 */
[----:B------:R-:W2:Y:S04]  /*43a0*/  LDSM.16.M88.4 R8, [R21+0x1000] ;  /* 0x001000001508783b */ /* 0x000ea80000000200 */
[----:B-1----:R1:W-:Y:S01]  /*43b0*/  @P3 STG.E.U16 desc[UR24][R2.64], R4 ;  /* 0x0000000402003986 */ /* 0x0023e2000c101518 */
[----:B------:R-:W-:-:S04]  /*43c0*/  LEA R14, P3, R0, R23, 0x1 ;  /* 0x00000017000e7211 */ /* 0x000fc800078608ff */
[----:B------:R-:W-:Y:S01]  /*43d0*/  LEA.HI.X.SX32 R15, R0, R25, 0x1, P3 ;  /* 0x00000019000f7211 */ /* 0x000fe200018f0eff */
[----:B------:R-:W-:Y:S01]  /*43e0*/  IMAD R0, R27, 0x4, R17 ;  /* 0x000000041b007824 */ /* 0x000fe200078e0211 */
[----:B------:R-:W-:-:S03]  /*43f0*/  ISETP.LT.AND P3, PT, R87, UR11, !P0 ;  /* 0x0000000b57007c0c */ /* 0x000fc6000c761270 */
[----:B------:R-:W-:Y:S01]  /*4400*/  IMAD R18, R27, 0x4, R0 ;  /* 0x000000041b127824 */ /* 0x000fe200078e0200 */
[----:B-1----:R-:W-:-:S05]  /*4410*/  PRMT R3, R4, 0x7632, R3 ;  /* 0x0000763204037816 */ /* 0x002fca0000000003 */
[----:B------:R1:W-:Y:S01]  /*4420*/  @P6 STG.E.U16 desc[UR24][R12.64], R3 ;  /* 0x000000030c006986 */ /* 0x0003e2000c101518 */
[----:B------:R-:W-:-:S03]  /*4430*/  LEA R16, P6, R17, R23, 0x1 ;  /* 0x0000001711107211 */ /* 0x000fc600078c08ff */
[----:B------:R3:W-:Y:S01]  /*4440*/  @P5 STG.E.U16 desc[UR24][R14.64], R5 ;  /* 0x000000050e005986 */ /* 0x0007e2000c101518 */
[----:B------:R-:W-:Y:S02]  /*4450*/  LEA R2, P5, R0, R23, 0x1 ;  /* 0x0000001700027211 */ /* 0x000fe400078a08ff */
[-C--:B------:R-:W-:Y:S02]  /*4460*/  LEA.HI.X.SX32 R17, R17, R25.reuse, 0x1, P6 ;  /* 0x0000001911117211 */ /* 0x080fe400030f0eff */
[----:B------:R-:W-:Y:S02]  /*4470*/  ISETP.LT.AND P6, PT, R86, UR11, !P0 ;  /* 0x0000000b56007c0c */ /* 0x000fe4000c7c1270 */
[----:B-1----:R-:W-:Y:S02]  /*4480*/  PRMT R13, R5, 0x7632, R13 ;  /* 0x00007632050d7816 */ /* 0x002fe4000000000d */
[----:B------:R-:W-:Y:S01]  /*4490*/  LEA.HI.X.SX32 R3, R0, R25, 0x1, P5 ;  /* 0x0000001900037211 */ /* 0x000fe200028f0eff */
[----:B------:R-:W-:Y:S01]  /*44a0*/  IMAD R0, R27, 0x4, R18 ;  /* 0x000000041b007824 */ /* 0x000fe200078e0212 */
[C---:B------:R-:W-:Y:S01]  /*44b0*/  LEA R4, P5, R18.reuse, R23, 0x1 ;  /* 0x0000001712047211 */ /* 0x040fe200078a08ff */
[----:B------:R1:W-:Y:S01]  /*44c0*/  @P2 STG.E.U16 desc[UR24][R16.64], R13 ;  /* 0x0000000d10002986 */ /* 0x0003e2000c101518 */
[----:B------:R-:W-:Y:S01]  /*44d0*/  ISETP.LT.AND P2, PT, R85, UR11, !P0 ;  /* 0x0000000b55007c0c */ /* 0x000fe2000c741270 */
[----:B---3--:R-:W-:Y:S01]  /*44e0*/  IMAD R15, R27, 0x4, R0 ;  /* 0x000000041b0f7824 */ /* 0x008fe200078e0200 */
[----:B------:R-:W-:Y:S01]  /*44f0*/  LEA.HI.X.SX32 R5, R18, R25, 0x1, P5 ;  /* 0x0000001912057211 */ /* 0x000fe200028f0eff */
[----:B------:R3:W-:Y:S01]  /*4500*/  @P1 STG.E.U16 desc[UR24][R2.64], R6 ;  /* 0x0000000602001986 */ /* 0x0007e2000c101518 */
[----:B------:R-:W-:-:S02]  /*4510*/  LEA R12, P5, R0, R23, 0x1 ;  /* 0x00000017000c7211 */ /* 0x000fc400078a08ff */
[----:B------:R-:W-:Y:S02]  /*4520*/  ISETP.LT.AND P1, PT, R84, UR11, !P0 ;  /* 0x0000000b54007c0c */ /* 0x000fe4000c721270 */
[----:B-1----:R-:W-:Y:S01]  /*4530*/  LEA.HI.X.SX32 R13, R0, R25, 0x1, P5 ;  /* 0x00000019000d7211 */ /* 0x002fe200028f0eff */
[----:B------:R-:W-:Y:S01]  /*4540*/  IMAD R0, R27, 0x4, R15 ;  /* 0x000000041b007824 */ /* 0x000fe200078e020f */
[----:B------:R-:W-:Y:S02]  /*4550*/  ISETP.LT.AND P5, PT, R83, UR11, !P0 ;  /* 0x0000000b53007c0c */ /* 0x000fe4000c7a1270 */
[----:B---3--:R-:W-:Y:S01]  /*4560*/  PRMT R3, R6, 0x7632, R3 ;  /* 0x0000763206037816 */ /* 0x008fe20000000003 */
[----:B------:R-:W-:-:S04]  /*4570*/  IMAD R6, R27, 0x4, R0 ;  /* 0x000000041b067824 */ /* 0x000fc800078e0200 */
[----:B------:R1:W-:Y:S01]  /*4580*/  @P4 STG.E.U16 desc[UR24][R4.64], R3 ;  /* 0x0000000304004986 */ /* 0x0003e2000c101518 */
[----:B------:R-:W-:Y:S01]  /*4590*/  LEA R14, P4, R15, R23, 0x1 ;  /* 0x000000170f0e7211 */ /* 0x000fe200078808ff */
[----:B------:R-:W-:Y:S02]  /*45a0*/  IMAD R16, R27, 0x4, R6 ;  /* 0x000000041b107824 */ /* 0x000fe400078e0206 */
[----:B------:R2:W-:Y:S01]  /*45b0*/  @P3 STG.E.U16 desc[UR24][R12.64], R7 ;  /* 0x000000070c003986 */ /* 0x0005e2000c101518 */
[----:B------:R-:W-:Y:S02]  /*45c0*/  LEA.HI.X.SX32 R15, R15, R25, 0x1, P4 ;  /* 0x000000190f0f7211 */ /* 0x000fe400020f0eff */
[----:B------:R-:W-:Y:S02]  /*45d0*/  LEA R2, P3, R0, R23, 0x1 ;  /* 0x0000001700027211 */ /* 0x000fe400078608ff */
[----:B------:R-:W-:Y:S02]  /*45e0*/  ISETP.LT.AND P4, PT, R82, UR11, !P0 ;  /* 0x0000000b52007c0c */ /* 0x000fe4000c781270 */
[----:B-1----:R-:W-:-:S02]  /*45f0*/  PRMT R5, R7, 0x7632, R5 ;  /* 0x0000763207057816 */ /* 0x002fc40000000005 */
[----:B------:R-:W-:Y:S01]  /*4600*/  LEA.HI.X.SX32 R3, R0, R25, 0x1, P3 ;  /* 0x0000001900037211 */ /* 0x000fe200018f0eff */
[C---:B------:R-:W-:Y:S01]  /*4610*/  IMAD R0, R27.reuse, 0x4, R16 ;  /* 0x000000041b007824 */ /* 0x040fe200078e0210 */
[----:B--2---:R-:W-:Y:S01]  /*4620*/  PRMT R7, R8, 0x7632, R7 ;  /* 0x0000763208077816 */ /* 0x004fe20000000007 */
[----:B------:R1:W-:Y:S01]  /*4630*/  @P6 STG.E.U16 desc[UR24][R14.64], R5 ;  /* 0x000000050e006986 */ /* 0x0003e2000c101518 */
[-C--:B------:R-:W-:Y:S01]  /*4640*/  LEA R4, P6, R6, R23.reuse, 0x1 ;  /* 0x0000001706047211 */ /* 0x080fe200078c08ff */
[----:B------:R-:W-:Y:S01]  /*4650*/  IMAD R17, R27, 0x4, R0 ;  /* 0x000000041b117824 */ /* 0x000fe200078e0200 */
[----:B------:R-:W-:Y:S01]  /*4660*/  ISETP.LT.AND P3, PT, R81, UR11, !P0 ;  /* 0x0000000b51007c0c */ /* 0x000fe2000c761270 */
[----:B------:R2:W-:Y:S01]  /*4670*/  @P2 STG.E.U16 desc[UR24][R2.64], R8 ;  /* 0x0000000802002986 */ /* 0x0005e2000c101518 */
[----:B------:R-:W-:Y:S01]  /*4680*/  LEA R12, P2, R0, R23, 0x1 ;  /* 0x00000017000c7211 */ /* 0x000fe200078408ff */
[----:B------:R-:W-:-:S03]  /*4690*/  IMAD R18, R27, 0x4, R17 ;  /* 0x000000041b127824 */ /* 0x000fc600078e0211 */
[-C--:B------:R-:W-:Y:S01]  /*46a0*/  LEA.HI.X.SX32 R13, R0, R25.reuse, 0x1, P2 ;  /* 0x00000019000d7211 */ /* 0x080fe200010f0eff */
[C---:B------:R-:W-:Y:S01]  /*46b0*/  IMAD R19, R27.reuse, 0x4, R18 ;  /* 0x000000041b137824 */ /* 0x040fe200078e0212 */
[----:B------:R-:W-:Y:S02]  /*46c0*/  ISETP.LT.AND P2, PT, R80, UR11, !P0 ;  /* 0x0000000b50007c0c */ /* 0x000fe4000c741270 */
[----:B-1----:R-:W-:Y:S01]  /*46d0*/  LEA.HI.X.SX32 R5, R6, R25, 0x1, P6 ;  /* 0x0000001906057211 */ /* 0x002fe200030f0eff */
[----:B------:R-:W-:Y:S01]  /*46e0*/  IMAD R0, R27, 0x4, R19 ;  /* 0x000000041b007824 */ /* 0x000fe200078e0213 */
[-C--:B------:R-:W-:Y:S02]  /*46f0*/  LEA R14, P6, R17, R23.reuse, 0x1 ;  /* 0x00000017110e7211 */ /* 0x080fe400078c08ff */
[----:B--2---:R-:W-:Y:S01]  /*4700*/  PRMT R8, R9, 0x7632, R8 ;  /* 0x0000763209087816 */ /* 0x004fe20000000008 */
[----:B------:R1:W-:Y:S01]  /*4710*/  @P1 STG.E.U16 desc[UR24][R4.64], R7 ;  /* 0x0000000704001986 */ /* 0x0003e2000c101518 */
[----:B------:R-:W-:-:S02]  /*4720*/  LEA R6, P1, R16, R23, 0x1 ;  /* 0x0000001710067211 */ /* 0x000fc400078208ff */
[-C--:B------:R-:W-:Y:S02]  /*4730*/  LEA.HI.X.SX32 R15, R17, R25.reuse, 0x1, P6 ;  /* 0x00000019110f7211 */ /* 0x080fe400030f0eff */
[----:B-1----:R-:W-:Y:S02]  /*4740*/  LEA.HI.X.SX32 R7, R16, R25, 0x1, P1 ;  /* 0x0000001910077211 */ /* 0x002fe400008f0eff */
[CC--:B------:R-:W-:Y:S02]  /*4750*/  LEA R2, P1, R18.reuse, R23.reuse, 0x1 ;  /* 0x0000001712027211 */ /* 0x0c0fe400078208ff */
[----:B------:R-:W-:Y:S01]  /*4760*/  LEA R16, P6, R19, R23, 0x1 ;  /* 0x0000001713107211 */ /* 0x000fe200078c08ff */
[----:B------:R1:W-:Y:S01]  /*4770*/  @P5 STG.E.U16 desc[UR24][R6.64], R9 ;  /* 0x0000000906005986 */ /* 0x0003e2000c101518 */
[-C--:B------:R-:W-:Y:S02]  /*4780*/  LEA.HI.X.SX32 R3, R18, R25.reuse, 0x1, P1 ;  /* 0x0000001912037211 */ /* 0x080fe400008f0eff */
[----:B------:R-:W-:Y:S01]  /*4790*/  ISETP.LT.AND P1, PT, R79, UR11, !P0 ;  /* 0x0000000b4f007c0c */ /* 0x000fe2000c721270 */
[----:B------:R2:W-:Y:S01]  /*47a0*/  @P4 STG.E.U16 desc[UR24][R12.64], R8 ;  /* 0x000000080c004986 */ /* 0x0005e2000c101518 */
[----:B------:R-:W-:-:S02]  /*47b0*/  LEA.HI.X.SX32 R17, R19, R25, 0x1, P6 ;  /* 0x0000001913117211 */ /* 0x000fc400030f0eff */
[----:B------:R-:W-:Y:S01]  /*47c0*/  ISETP.LT.AND P0, PT, R78, UR11, !P0 ;  /* 0x0000000b4e007c0c */ /* 0x000fe2000c701270 */
[----:B------:R2:W-:Y:S01]  /*47d0*/  @P3 STG.E.U16 desc[UR24][R14.64], R10 ;  /* 0x0000000a0e003986 */ /* 0x0005e2000c101518 */
[C---:B------:R-:W-:Y:S02]  /*47e0*/  LEA R4, P6, R0.reuse, R23, 0x1 ;  /* 0x0000001700047211 */ /* 0x040fe400078c08ff */
[----:B-1----:R-:W-:Y:S02]  /*47f0*/  PRMT R7, R11, 0x7632, R7 ;  /* 0x000076320b077816 */ /* 0x002fe40000000007 */
[----:B------:R-:W-:Y:S02]  /*4800*/  LEA.HI.X.SX32 R5, R0, R25, 0x1, P6 ;  /* 0x0000001900057211 */ /* 0x000fe400030f0eff */
[----:B------:R-:W-:-:S05]  /*4810*/  PRMT R0, R10, 0x7632, R0 ;  /* 0x000076320a007816 */ /* 0x000fca0000000000 */
[----:B------:R2:W-:Y:S04]  /*4820*/  @P2 STG.E.U16 desc[UR24][R2.64], R0 ;  /* 0x0000000002002986 */ /* 0x0005e8000c101518 */
[----:B------:R2:W-:Y:S04]  /*4830*/  @P1 STG.E.U16 desc[UR24][R16.64], R11 ;  /* 0x0000000b10001986 */ /* 0x0005e8000c101518 */
[----:B------:R2:W-:Y:S01]  /*4840*/  @P0 STG.E.U16 desc[UR24][R4.64], R7 ;  /* 0x0000000704000986 */ /* 0x0005e2000c101518 */
[----:B------:R-:W-:Y:S06]  /*4850*/  BAR.SYNC.DEFER_BLOCKING 0x0 ;  /* 0x0000000000007b1d */ /* 0x000fec0000010000 */
[----:B------:R-:W-:Y:S05]  /*4860*/  BRA.U UP0, `(.L_x_13) ;  /* 0x0000000100a07547 */ /* 0x000fea000b800000 */
[----:B------:R-:W1:Y:S01]  /*4870*/  S2UR UR5, SR_CgaCtaId ;  /* 0x00000000000579c3 */ /* 0x000e620000008800 */
[----:B------:R-:W-:Y:S01]  /*4880*/  NOP ;  /* 0x0000000000007918 */ /* 0x000fe20000000000 */
[----:B------:R-:W-:Y:S01]  /*4890*/  UMOV UR4, 0x50 ;  /* 0x0000005000047882 */ /* 0x000fe20000000000 */
[----:B--2---:R-:W-:Y:S02]  /*48a0*/  IMAD.U32 R0, RZ, RZ, UR12 ;  /* 0x0000000cff007e24 */ /* 0x004fe4000f8e00ff */
[----:B------:R-:W-:Y:S02]  /*48b0*/  IMAD.MOV.U32 R3, RZ, RZ, 0x3 ;  /* 0x00000003ff037424 */ /* 0x000fe400078e00ff */
[----:B------:R-:W-:Y:S01]  /*48c0*/  IMAD.MOV.U32 R7, RZ, RZ, 0x1 ;  /* 0x00000001ff077424 */ /* 0x000fe200078e00ff */
[----:B------:R-:W-:-:S04]  /*48d0*/  LOP3.LUT R0, R0, 0xffff, RZ, 0xc0, !PT ;  /* 0x0000ffff00007812 */ /* 0x000fc800078ec0ff */
[----:B------:R-:W-:-:S05]  /*48e0*/  SHF.R.U32.HI R0, RZ, 0x5, R0 ;  /* 0x00000005ff007819 */ /* 0x000fca0000011600 */
[----:B------:R-:W-:Y:S01]  /*48f0*/  VIADD R2, R0, 0x10 ;  /* 0x0000001000027836 */ /* 0x000fe20000000000 */
[----:B------:R-:W-:Y:S01]  /*4900*/  SHF.L.U32 R0, R3, R0, RZ ;  /* 0x0000000003007219 */ /* 0x000fe200000006ff */
[----:B01----:R-:W-:-:S03]  /*4910*/  ULEA UR6, UR5, UR4, 0x18 ;  /* 0x0000000405067291 */ /* 0x003fc6000f8ec0ff */
[----:B------:R-:W-:-:S04]  /*4920*/  SHF.L.U32 R3, R7, R2, RZ ;  /* 0x0000000207037219 */ /* 0x000fc800000006ff */
[----:B------:R-:W-:Y:S02]  /*4930*/  LOP3.LUT R0, R3, R0, RZ, 0xfc, !PT ;  /* 0x0000000003007212 */ /* 0x000fe400078efcff */
[----:B------:R-:W0:Y:S02]  /*4940*/  LDS R5, [UR6] ;  /* 0x00000006ff057984 */ /* 0x000e240008000800 */
[C---:B------:R-:W-:Y:S02]  /*4950*/  LOP3.LUT R2, R0.reuse, 0xffff, RZ, 0xc0, !PT ;  /* 0x0000ffff00027812 */ /* 0x040fe400078ec0ff */
[----:B0-----:R-:W-:-:S04]  /*4960*/  LOP3.LUT R3, R0, 0xffff, R5, 0x80, !PT ;  /* 0x0000ffff00037812 */ /* 0x001fc800078e8005 */
[----:B------:R-:W-:-:S13]  /*4970*/  ISETP.NE.AND P0, PT, R3, R2, PT ;  /* 0x000000020300720c */ /* 0x000fda0003f05270 */
[----:B------:R-:W-:Y:S05]  /*4980*/  @P0 BRA `(.L_x_14) ;  /* 0x0000000000500947 */ /* 0x000fea0003800000 */
[----:B------:R-:W-:Y:S02]  /*4990*/  SHF.R.U32.HI R5, RZ, 0x10, R5 ;  /* 0x00000010ff057819 */ /* 0x000fe40000011605 */
[----:B------:R-:W-:-:S04]  /*49a0*/  SHF.R.U32.HI R2, RZ, 0x10, R0 ;  /* 0x00000010ff027819 */ /* 0x000fc80000011600 */
[----:B------:R-:W-:-:S04]  /*49b0*/  LOP3.LUT R5, R5, R2, RZ, 0xc0, !PT ;  /* 0x0000000205057212 */ /* 0x000fc800078ec0ff */
[----:B------:R-:W-:-:S13]  /*49c0*/  ISETP.NE.AND P0, PT, R5, R2, PT ;  /* 0x000000020500720c */ /* 0x000fda0003f05270 */
[----:B------:R-:W-:Y:S05]  /*49d0*/  @P0 BRA `(.L_x_15) ;  /* 0x0000000000300947 */ /* 0x000fea0003800000 */
[----:B------:R-:W-:Y:S01]  /*49e0*/  R2UR UR4, R0 ;  /* 0x00000000000472ca */ /* 0x000fe200000e0000 */
[----:B------:R-:W-:Y:S01]  /*49f0*/  VOTEU.ANY UR5, UPT, PT ;  /* 0x0000000000057886 */ /* 0x000fe200038e0100 */
[----:B------:R-:W0:Y:S01]  /*4a00*/  S2R R0, SR_LANEID ;  /* 0x0000000000007919 */ /* 0x000e220000000000 */
[----:B------:R-:W-:-:S10]  /*4a10*/  UFLO.U32 UR5, UR5 ;  /* 0x00000005000572bd */ /* 0x000fd400080e0000 */
[----:B------:R-:W-:-:S06]  /*4a20*/  ULOP3.LUT UR4, URZ, UR4, URZ, 0x33, !UPT ;  /* 0x00000004ff047292 */ /* 0x000fcc000f8e33ff */
[----:B------:R-:W-:-:S04]  /*4a30*/  IMAD.U32 R2, RZ, RZ, UR4 ;  /* 0x00000004ff027e24 */ /* 0x000fc8000f8e00ff */
[----:B------:R-:W1:Y:S02]  /*4a40*/  REDUX UR7, R2 ;  /* 0x00000000020773c4 */ /* 0x000e640000000000 */
[----:B------:R3:W-:Y:S01]  /*4a50*/  UTCATOMSWS.AND URZ, UR4 ;  /* 0x0000000400ff79e3 */ /* 0x0007e20008000000 */
[----:B0-----:R-:W-:Y:S01]  /*4a60*/  ISETP.EQ.U32.AND P0, PT, R0, UR5, PT ;  /* 0x0000000500007c0c */ /* 0x001fe2000bf02070 */
[----:B-1----:R-:W-:-:S12]  /*4a70*/  IMAD.U32 R0, RZ, RZ, UR7 ;  /* 0x00000007ff007e24 */ /* 0x002fd8000f8e00ff */
[----:B------:R3:W-:Y:S01]  /*4a80*/  @P0 ATOMS.AND RZ, [UR6], R0 ;  /* 0x00000000ffff098c */ /* 0x0007e2000a800006 */
[----:B------:R-:W-:Y:S05]  /*4a90*/  BRA `(.L_x_13) ;  /* 0x0000000000147947 */ /* 0x000fea0003800000 */
.L_x_15:
[----:B------:R-:W-:-:S07]  /*4aa0*/  MOV R2, 0x4ac0 ;  /* 0x00004ac000027802 */ /* 0x000fce0000000f00 */
[----:B------:R-:W-:Y:S05]  /*4ab0*/  CALL.REL.NOINC `($__internal_0_$__cuda_sm10x_tcgen05_guardrail_trap_col_being_dealloced_not_returned_by_alloc) ;  /* 0x00000000002c7944 */ /* 0x000fea0003c00000 */
[----:B------:R-:W-:Y:S05]  /*4ac0*/  BRA `(.L_x_13) ;  /* 0x0000000000087947 */ /* 0x000fea0003800000 */
.L_x_14:
[----:B------:R-:W-:-:S07]  /*4ad0*/  MOV R2, 0x4af0 ;  /* 0x00004af000027802 */ /* 0x000fce0000000f00 */
[----:B------:R-:W-:Y:S05]  /*4ae0*/  CALL.REL.NOINC `($__internal_2_$__cuda_sm10x_tcgen05_guardrail_trap_unallocated_columns_being_dealloced) ;  /* 0x0000000000387944 */ /* 0x000fea0003c00000 */
.L_x_13:
[----:B------:R-:W-:Y:S01]  /*4af0*/  NOP ;  /* 0x0000000000007918 */ /* 0x000fe20000000000 */
[----:B0--3--:R-:W-:Y:S05]  /*4b00*/  EXIT ;  /* 0x000000000000794d */ /* 0x009fea0003800000 */
.L_x_8:
[----:B------:R-:W0:Y:S02]  /*4b10*/  SYNCS.PHASECHK.TRANS64.TRYWAIT P0, [UR15], R96 ;  /* 0x00000060ff0075a7 */ /* 0x000e24000800110f */
[----:B0-----:R-:W-:Y:S05]  /*4b20*/  @!P0 BRA `(.L_x_8) ;  /* 0xfffffffc00f88947 */ /* 0x001fea000383ffff */
[----:B------:R-:W-:Y:S05]  /*4b30*/  BRA `(.L_x_16) ;  /* 0xffffffe800147947 */ /* 0x000fea000383ffff */
.L_x_12:
[----:B------:R-:W1:Y:S02]  /*4b40*/  SYNCS.PHASECHK.TRANS64.TRYWAIT P0, [UR15], R4 ;  /* 0x00000004ff0075a7 */ /* 0x000e64000800110f */
[----:B-1----:R-:W-:Y:S05]  /*4b50*/  @!P0 BRA `(.L_x_12) ;  /* 0xfffffffc00f88947 */ /* 0x002fea000383ffff */
[----:B------:R-:W-:Y:S05]  /*4b60*/  BRA `(.L_x_11) ;  /* 0xfffffff400207947 */ /* 0x000fea000383ffff */
        .weak           $__internal_0_$__cuda_sm10x_tcgen05_guardrail_trap_col_being_dealloced_not_returned_by_alloc
        .type           $__internal_0_$__cuda_sm10x_tcgen05_guardrail_trap_col_being_dealloced_not_returned_by_alloc,@function
        .size           $__internal_0_$__cuda_sm10x_tcgen05_guardrail_trap_col_being_dealloced_not_returned_by_alloc,($__internal_1_$__cuda_sm10x_tcgen05_guardrail_trap_phase_invalid_during_alloc - $__internal_0_$__cuda_sm10x_tcgen05_guardrail_trap_col_being_dealloced_not_returned_by_alloc)
$__internal_0_$__cuda_sm10x_tcgen05_guardrail_trap_col_being_dealloced_not_returned_by_alloc:
[----:B------:R-:W-:Y:S05]  /*4b70*/  BPT.TRAP 0x1 ;  /* 0x000000040000795c */ /* 0x000fea0000300000 */
[----:B------:R-:W-:-:S04]  /*4b80*/  IMAD.MOV.U32 R3, RZ, RZ, 0x0 ;  /* 0x00000000ff037424 */ /* 0x000fc800078e00ff */
[----:B------:R-:W-:Y:S05]  /*4b90*/  RET.REL.NODEC R2 `(matmul_kernel) ;  /* 0xffffffb402187950 */ /* 0x000fea0003c3ffff */
        .weak           $__internal_1_$__cuda_sm10x_tcgen05_guardrail_trap_phase_invalid_during_alloc
        .type           $__internal_1_$__cuda_sm10x_tcgen05_guardrail_trap_phase_invalid_during_alloc,@function
        .size           $__internal_1_$__cuda_sm10x_tcgen05_guardrail_trap_phase_invalid_during_alloc,($__internal_2_$__cuda_sm10x_tcgen05_guardrail_trap_unallocated_columns_being_dealloced - $__internal_1_$__cuda_sm10x_tcgen05_guardrail_trap_phase_invalid_during_alloc)
$__internal_1_$__cuda_sm10x_tcgen05_guardrail_trap_phase_invalid_during_alloc:
[----:B------:R-:W-:Y:S05]  /*4ba0*/  BPT.TRAP 0x1 ;  /* 0x000000040000795c */ /* 0x000fea0000300000 */
[----:B------:R-:W-:-:S04]  /*4bb0*/  IMAD.MOV.U32 R3, RZ, RZ, 0x0 ;  /* 0x00000000ff037424 */ /* 0x000fc800078e00ff */
[----:B------:R-:W-:Y:S05]  /*4bc0*/  RET.REL.NODEC R2 `(matmul_kernel) ;  /* 0xffffffb4020c7950 */ /* 0x000fea0003c3ffff */
        .weak           $__internal_2_$__cuda_sm10x_tcgen05_guardrail_trap_unallocated_columns_being_dealloced
        .type           $__internal_2_$__cuda_sm10x_tcgen05_guardrail_trap_unallocated_columns_being_dealloced,@function
        .size           $__internal_2_$__cuda_sm10x_tcgen05_guardrail_trap_unallocated_columns_being_dealloced,(.L_x_20 - $__internal_2_$__cuda_sm10x_tcgen05_guardrail_trap_unallocated_columns_being_dealloced)
$__internal_2_$__cuda_sm10x_tcgen05_guardrail_trap_unallocated_columns_being_dealloced:
[----:B------:R-:W-:Y:S05]  /*4bd0*/  BPT.TRAP 0x1 ;  /* 0x000000040000795c */ /* 0x000fea0000300000 */
[----:B------:R-:W-:-:S04]  /*4be0*/  IMAD.MOV.U32 R3, RZ, RZ, 0x0 ;  /* 0x00000000ff037424 */ /* 0x000fc800078e00ff */
[----:B------:R-:W-:Y:S05]  /*4bf0*/  RET.REL.NODEC R2 `(matmul_kernel) ;  /* 0xffffffb402007950 */ /* 0x000fea0003c3ffff */
.L_x_17:
[----:B------:R-:W-:-:S00]  /*4c00*/  BRA `(.L_x_17) ;  /* 0xfffffffc00fc7947 */ /* 0x000fc0000383ffff */
[----:B------:R-:W-:-:S00]  /*4c10*/  NOP ;  /* 0x0000000000007918 */ /* 0x000fc00000000000 */
        /* <DEDUP_REMOVED lines=14> */
.L_x_20:


//--------------------- .nv.shared.matmul_kernel  --------------------------
	.section	.nv.shared.matmul_kernel,"aw",@nobits
	.sectionflags	@""
	.align	16
	.zero		1024


//--------------------- .nv.shared.reserved.0     --------------------------
	.section	.nv.shared.reserved.0,"aw",@nobits
	.align	8
	.weak		__nv_reservedSMEM_offset_0_alias
	.size		__nv_reservedSMEM_offset_0_alias, 0, 64
	.other		__nv_reservedSMEM_offset_0_alias,@"STO_CUDA_RESERVED_SHARED STV_DEFAULT"
__nv_reservedSMEM_offset_0_alias:
	.zero		0
.nv.shared.reserved.0:
	.zero		64
	.weak		__nv_reservedSMEM_allocation_phase
	.type		__nv_reservedSMEM_allocation_phase,@object
	.size		__nv_reservedSMEM_allocation_phase,(.L_0 - __nv_reservedSMEM_allocation_phase)
__nv_reservedSMEM_allocation_phase:
	.zero		1
.L_0:
	.zero		7
	.weak		__nv_reservedSMEM_devtool_atexit_pc
	.type		__nv_reservedSMEM_devtool_atexit_pc,@object
	.size		__nv_reservedSMEM_devtool_atexit_pc,(__nv_reservedSMEM_allocation_mask - __nv_reservedSMEM_devtool_atexit_pc)
__nv_reservedSMEM_devtool_atexit_pc:
	.zero		8
	.weak		__nv_reservedSMEM_allocation_mask
	.type		__nv_reservedSMEM_allocation_mask,@object
	.size		__nv_reservedSMEM_allocation_mask,(.L_2 - __nv_reservedSMEM_allocation_mask)
__nv_reservedSMEM_allocation_mask:
	.zero		4
.L_2:


//--------------------- .nv.constant0.matmul_kernel --------------------------
	.section	.nv.constant0.matmul_kernel,"a",@progbits
	.sectionflags	@""
	.align	4
.nv.constant0.matmul_kernel:
	.zero		976


//--------------------- SYMBOLS --------------------------

	.type		.nv.reservedSmem.offset0,@object
	.size		.nv.reservedSmem.offset0,0x4
	.type		.nv.reservedSmem.cap,@object
	.size		.nv.reservedSmem.cap,0x4
